//
// Generated by NVIDIA NVVM Compiler
//
// Compiler Build ID: CL-36424714
// Cuda compilation tools, release 13.0, V13.0.88
// Based on NVVM 20.0.0
//

.version 9.0
.target sm_100
.address_size 64

	// .globl	_Z10basic_implPKfS0_Pfiiiii
.extern .shared .align 16 .b8 temp[];

.visible .entry _Z10basic_implPKfS0_Pfiiiii(
	.param .u64 .ptr .align 1 _Z10basic_implPKfS0_Pfiiiii_param_0,
	.param .u64 .ptr .align 1 _Z10basic_implPKfS0_Pfiiiii_param_1,
	.param .u64 .ptr .align 1 _Z10basic_implPKfS0_Pfiiiii_param_2,
	.param .u32 _Z10basic_implPKfS0_Pfiiiii_param_3,
	.param .u32 _Z10basic_implPKfS0_Pfiiiii_param_4,
	.param .u32 _Z10basic_implPKfS0_Pfiiiii_param_5,
	.param .u32 _Z10basic_implPKfS0_Pfiiiii_param_6,
	.param .u32 _Z10basic_implPKfS0_Pfiiiii_param_7
)
{
	.reg .pred 	%p<7>;
	.reg .b32 	%r<18>;
	.reg .b32 	%f<25>;
	.reg .b64 	%rd<17>;

	ld.param.u64 	%rd6, [_Z10basic_implPKfS0_Pfiiiii_param_0];
	ld.param.u64 	%rd4, [_Z10basic_implPKfS0_Pfiiiii_param_1];
	ld.param.u64 	%rd5, [_Z10basic_implPKfS0_Pfiiiii_param_2];
	ld.param.u32 	%r6, [_Z10basic_implPKfS0_Pfiiiii_param_3];
	ld.param.u32 	%r7, [_Z10basic_implPKfS0_Pfiiiii_param_4];
	ld.param.u32 	%r8, [_Z10basic_implPKfS0_Pfiiiii_param_6];
	ld.param.u32 	%r9, [_Z10basic_implPKfS0_Pfiiiii_param_7];
	cvta.to.global.u64 	%rd1, %rd6;
	mov.u32 	%r1, %tid.x;
	setp.ge.s32 	%p1, %r1, %r9;
	@%p1 bra 	$L__BB0_11;
	mov.u32 	%r10, %ntid.x;
	mov.u32 	%r11, %ctaid.x;
	mad.lo.s32 	%r12, %r11, %r10, %r1;
	add.s32 	%r2, %r12, %r8;
	mul.lo.s32 	%r13, %r7, %r6;
	setp.ge.s32 	%p2, %r8, %r13;
	@%p2 bra 	$L__BB0_11;
	div.s32 	%r3, %r2, %r7;
	mul.lo.s32 	%r14, %r3, %r7;
	sub.s32 	%r4, %r2, %r14;
	setp.eq.s32 	%p3, %r3, 0;
	mov.f32 	%f20, 0f00000000;
	@%p3 bra 	$L__BB0_4;
	add.s32 	%r15, %r3, -1;
	mad.lo.s32 	%r16, %r15, %r7, %r4;
	mul.wide.s32 	%rd7, %r16, 4;
	add.s64 	%rd8, %rd1, %rd7;
	ld.global.f32 	%f20, [%rd8];
$L__BB0_4:
	mad.lo.s32 	%r5, %r3, %r7, %r4;
	mul.wide.s32 	%rd9, %r5, 4;
	add.s64 	%rd2, %rd1, %rd9;
	ld.global.f32 	%f3, [%rd2];
	add.s32 	%r17, %r6, -1;
	setp.eq.s32 	%p4, %r3, %r17;
	mov.f32 	%f21, 0f00000000;
	@%p4 bra 	$L__BB0_6;
	mul.wide.s32 	%rd10, %r7, 4;
	add.s64 	%rd11, %rd2, %rd10;
	ld.global.f32 	%f21, [%rd11];
$L__BB0_6:
	setp.lt.s32 	%p5, %r4, 2;
	cvta.to.global.u64 	%rd12, %rd4;
	add.s64 	%rd3, %rd12, %rd9;
	@%p5 bra 	$L__BB0_8;
	ld.global.f32 	%f23, [%rd3+-8];
	bra.uni 	$L__BB0_9;
$L__BB0_8:
	setp.ne.s32 	%p6, %r4, 1;
	mov.f32 	%f23, 0f00000000;
	mov.f32 	%f24, %f23;
	@%p6 bra 	$L__BB0_10;
$L__BB0_9:
	ld.global.f32 	%f24, [%rd3+-4];
$L__BB0_10:
	ld.global.f32 	%f14, [%rd3];
	add.f32 	%f15, %f20, %f3;
	add.f32 	%f16, %f15, %f21;
	sub.f32 	%f17, %f16, %f23;
	sub.f32 	%f18, %f17, %f24;
	sub.f32 	%f19, %f18, %f14;
	cvta.to.global.u64 	%rd14, %rd5;
	mul.wide.s32 	%rd15, %r2, 4;
	add.s64 	%rd16, %rd14, %rd15;
	st.global.f32 	[%rd16], %f19;
$L__BB0_11:
	ret;

}
	// .globl	_Z18shared_memory_implPKfS0_Pfiii
.visible .entry _Z18shared_memory_implPKfS0_Pfiii(
	.param .u64 .ptr .align 1 _Z18shared_memory_implPKfS0_Pfiii_param_0,
	.param .u64 .ptr .align 1 _Z18shared_memory_implPKfS0_Pfiii_param_1,
	.param .u64 .ptr .align 1 _Z18shared_memory_implPKfS0_Pfiii_param_2,
	.param .u32 _Z18shared_memory_implPKfS0_Pfiii_param_3,
	.param .u32 _Z18shared_memory_implPKfS0_Pfiii_param_4,
	.param .u32 _Z18shared_memory_implPKfS0_Pfiii_param_5
)
{
	.reg .pred 	%p<6>;
	.reg .b32 	%r<25>;
	.reg .b32 	%f<29>;
	.reg .b64 	%rd<17>;

	ld.param.u64 	%rd6, [_Z18shared_memory_implPKfS0_Pfiii_param_0];
	ld.param.u64 	%rd4, [_Z18shared_memory_implPKfS0_Pfiii_param_1];
	ld.param.u64 	%rd5, [_Z18shared_memory_implPKfS0_Pfiii_param_2];
	ld.param.u32 	%r11, [_Z18shared_memory_implPKfS0_Pfiii_param_3];
	ld.param.u32 	%r12, [_Z18shared_memory_implPKfS0_Pfiii_param_4];
	ld.param.u32 	%r13, [_Z18shared_memory_implPKfS0_Pfiii_param_5];
	cvta.to.global.u64 	%rd1, %rd6;
	mov.u32 	%r14, %ctaid.x;
	mov.u32 	%r1, %tid.x;
	mov.u32 	%r15, %ntid.x;
	mad.lo.s32 	%r2, %r14, %r15, %r1;
	mul.lo.s32 	%r16, %r12, %r11;
	setp.ge.s32 	%p1, %r2, %r16;
	@%p1 bra 	$L__BB1_10;
	div.s32 	%r3, %r2, %r12;
	mul.lo.s32 	%r17, %r3, %r12;
	sub.s32 	%r4, %r2, %r17;
	setp.eq.s32 	%p2, %r3, 0;
	mov.f32 	%f25, 0f00000000;
	@%p2 bra 	$L__BB1_3;
	add.s32 	%r18, %r3, -1;
	mad.lo.s32 	%r19, %r18, %r12, %r4;
	mul.wide.s32 	%rd7, %r19, 4;
	add.s64 	%rd8, %rd1, %rd7;
	ld.global.f32 	%f25, [%rd8];
$L__BB1_3:
	shl.b32 	%r20, %r1, 2;
	mov.u32 	%r21, temp;
	add.s32 	%r5, %r21, %r20;
	st.shared.f32 	[%r5], %f25;
	mad.lo.s32 	%r6, %r3, %r12, %r4;
	mul.wide.s32 	%rd9, %r6, 4;
	add.s64 	%rd2, %rd1, %rd9;
	ld.global.f32 	%f11, [%rd2];
	shl.b32 	%r7, %r13, 2;
	add.s32 	%r8, %r5, %r7;
	st.shared.f32 	[%r8], %f11;
	add.s32 	%r22, %r11, -1;
	setp.ge.s32 	%p3, %r3, %r22;
	mov.f32 	%f26, 0f00000000;
	@%p3 bra 	$L__BB1_5;
	mul.wide.s32 	%rd10, %r12, 4;
	add.s64 	%rd11, %rd2, %rd10;
	ld.global.f32 	%f26, [%rd11];
$L__BB1_5:
	add.s32 	%r9, %r8, %r7;
	st.shared.f32 	[%r9], %f26;
	setp.lt.s32 	%p4, %r4, 2;
	cvta.to.global.u64 	%rd12, %rd4;
	add.s64 	%rd3, %rd12, %rd9;
	mov.f32 	%f27, 0f00000000;
	@%p4 bra 	$L__BB1_7;
	ld.global.f32 	%f27, [%rd3+-8];
$L__BB1_7:
	add.s32 	%r10, %r9, %r7;
	st.shared.f32 	[%r10], %f27;
	setp.lt.s32 	%p5, %r4, 1;
	mov.f32 	%f28, 0f00000000;
	@%p5 bra 	$L__BB1_9;
	ld.global.f32 	%f28, [%rd3+-4];
$L__BB1_9:
	add.s32 	%r23, %r10, %r7;
	st.shared.f32 	[%r23], %f28;
	ld.global.f32 	%f14, [%rd3];
	add.s32 	%r24, %r23, %r7;
	st.shared.f32 	[%r24], %f14;
	ld.shared.f32 	%f15, [%r5];
	ld.shared.f32 	%f16, [%r8];
	add.f32 	%f17, %f15, %f16;
	ld.shared.f32 	%f18, [%r9];
	add.f32 	%f19, %f17, %f18;
	ld.shared.f32 	%f20, [%r10];
	sub.f32 	%f21, %f19, %f20;
	ld.shared.f32 	%f22, [%r23];
	sub.f32 	%f23, %f21, %f22;
	sub.f32 	%f24, %f23, %f14;
	cvta.to.global.u64 	%rd14, %rd5;
	mul.wide.s32 	%rd15, %r2, 4;
	add.s64 	%rd16, %rd14, %rd15;
	st.global.f32 	[%rd16], %f24;
$L__BB1_10:
	ret;

}
	// .globl	_Z18shared_tiling_implPKfS0_Pfiiii
.visible .entry _Z18shared_tiling_implPKfS0_Pfiiii(
	.param .u64 .ptr .align 1 _Z18shared_tiling_implPKfS0_Pfiiii_param_0,
	.param .u64 .ptr .align 1 _Z18shared_tiling_implPKfS0_Pfiiii_param_1,
	.param .u64 .ptr .align 1 _Z18shared_tiling_implPKfS0_Pfiiii_param_2,
	.param .u32 _Z18shared_tiling_implPKfS0_Pfiiii_param_3,
	.param .u32 _Z18shared_tiling_implPKfS0_Pfiiii_param_4,
	.param .u32 _Z18shared_tiling_implPKfS0_Pfiiii_param_5,
	.param .u32 _Z18shared_tiling_implPKfS0_Pfiiii_param_6
)
{
	.reg .pred 	%p<21>;
	.reg .b32 	%r<62>;
	.reg .b32 	%f<38>;
	.reg .b64 	%rd<16>;

	ld.param.u64 	%rd5, [_Z18shared_tiling_implPKfS0_Pfiiii_param_0];
	ld.param.u64 	%rd3, [_Z18shared_tiling_implPKfS0_Pfiiii_param_1];
	ld.param.u64 	%rd4, [_Z18shared_tiling_implPKfS0_Pfiiii_param_2];
	ld.param.u32 	%r15, [_Z18shared_tiling_implPKfS0_Pfiiii_param_3];
	ld.param.u32 	%r16, [_Z18shared_tiling_implPKfS0_Pfiiii_param_4];
	ld.param.u32 	%r17, [_Z18shared_tiling_implPKfS0_Pfiiii_param_5];
	ld.param.u32 	%r18, [_Z18shared_tiling_implPKfS0_Pfiiii_param_6];
	cvta.to.global.u64 	%rd1, %rd5;
	mov.u32 	%r19, %ctaid.x;
	mov.u32 	%r20, %tid.x;
	add.s32 	%r21, %r16, %r18;
	add.s32 	%r22, %r21, -1;
	div.s32 	%r1, %r22, %r18;
	div.s32 	%r23, %r19, %r1;
	mul.lo.s32 	%r24, %r23, %r1;
	sub.s32 	%r25, %r19, %r24;
	div.s32 	%r2, %r20, %r16;
	mul.lo.s32 	%r26, %r2, %r16;
	sub.s32 	%r3, %r20, %r26;
	mad.lo.s32 	%r4, %r23, %r17, %r2;
	mad.lo.s32 	%r5, %r25, %r18, %r3;
	mul.lo.s32 	%r6, %r18, %r17;
	add.s32 	%r7, %r6, %r18;
	setp.gt.s32 	%p1, %r4, -1;
	setp.lt.s32 	%p2, %r4, %r15;
	and.pred  	%p3, %p1, %p2;
	setp.gt.s32 	%p4, %r5, -1;
	setp.lt.s32 	%p5, %r5, %r16;
	and.pred  	%p6, %p4, %p5;
	and.pred  	%p8, %p3, %p6;
	not.pred 	%p9, %p8;
	@%p9 bra 	$L__BB2_21;
	cvta.to.global.u64 	%rd6, %rd3;
	mul.lo.s32 	%r8, %r4, %r16;
	add.s32 	%r9, %r8, %r5;
	mul.lo.s32 	%r10, %r2, %r1;
	add.s32 	%r27, %r10, %r3;
	mul.wide.s32 	%rd7, %r9, 4;
	add.s64 	%rd2, %rd1, %rd7;
	ld.global.f32 	%f19, [%rd2];
	shl.b32 	%r28, %r27, 2;
	mov.u32 	%r29, temp;
	add.s32 	%r11, %r29, %r28;
	st.shared.f32 	[%r11], %f19;
	add.s64 	%rd8, %rd6, %rd7;
	ld.global.f32 	%f20, [%rd8];
	add.s32 	%r30, %r7, %r18;
	shl.b32 	%r31, %r30, 2;
	add.s32 	%r12, %r11, %r31;
	st.shared.f32 	[%r12], %f20;
	setp.ne.s32 	%p10, %r2, 0;
	@%p10 bra 	$L__BB2_5;
	setp.eq.s32 	%p13, %r4, 0;
	mov.f32 	%f31, 0f00000000;
	@%p13 bra 	$L__BB2_4;
	sub.s32 	%r36, %r8, %r16;
	add.s32 	%r37, %r36, %r5;
	mul.wide.s32 	%rd11, %r37, 4;
	add.s64 	%rd12, %rd1, %rd11;
	ld.global.f32 	%f31, [%rd12];
$L__BB2_4:
	shl.b32 	%r38, %r6, 2;
	add.s32 	%r39, %r11, %r38;
	st.shared.f32 	[%r39], %f31;
	bra.uni 	$L__BB2_9;
$L__BB2_5:
	add.s32 	%r32, %r17, -1;
	setp.ne.s32 	%p11, %r2, %r32;
	@%p11 bra 	$L__BB2_9;
	add.s32 	%r33, %r15, -1;
	setp.eq.s32 	%p12, %r4, %r33;
	mov.f32 	%f32, 0f00000000;
	@%p12 bra 	$L__BB2_8;
	mul.wide.s32 	%rd9, %r16, 4;
	add.s64 	%rd10, %rd2, %rd9;
	ld.global.f32 	%f32, [%rd10];
$L__BB2_8:
	shl.b32 	%r34, %r7, 2;
	add.s32 	%r35, %r11, %r34;
	st.shared.f32 	[%r35], %f32;
$L__BB2_9:
	setp.ne.s32 	%p14, %r3, 0;
	@%p14 bra 	$L__BB2_15;
	setp.lt.u32 	%p15, %r5, 2;
	mov.f32 	%f33, 0f00000000;
	@%p15 bra 	$L__BB2_12;
	ld.global.f32 	%f33, [%rd2+-8];
$L__BB2_12:
	shl.b32 	%r40, %r6, 2;
	add.s32 	%r13, %r12, %r40;
	st.shared.f32 	[%r13], %f33;
	setp.eq.s32 	%p16, %r5, 0;
	mov.f32 	%f34, 0f00000000;
	@%p16 bra 	$L__BB2_14;
	ld.global.f32 	%f34, [%rd2+-4];
$L__BB2_14:
	shl.b32 	%r41, %r17, 2;
	add.s32 	%r42, %r13, %r41;
	st.shared.f32 	[%r42], %f34;
$L__BB2_15:
	setp.eq.s32 	%p17, %r2, 0;
	sub.s32 	%r43, %r10, %r1;
	selp.b32 	%r44, %r6, %r43, %p17;
	add.s32 	%r45, %r44, %r3;
	shl.b32 	%r46, %r45, 2;
	add.s32 	%r48, %r29, %r46;
	ld.shared.f32 	%f9, [%r48];
	ld.shared.f32 	%f10, [%r11];
	add.s32 	%r49, %r17, -1;
	setp.eq.s32 	%p18, %r2, %r49;
	shl.b32 	%r50, %r1, 1;
	add.s32 	%r51, %r43, %r50;
	selp.b32 	%r52, %r7, %r51, %p18;
	add.s32 	%r53, %r52, %r3;
	shl.b32 	%r54, %r53, 2;
	add.s32 	%r55, %r29, %r54;
	ld.shared.f32 	%f11, [%r55];
	setp.lt.u32 	%p19, %r3, 2;
	@%p19 bra 	$L__BB2_18;
	ld.shared.f32 	%f36, [%r12+-8];
$L__BB2_17:
	ld.shared.f32 	%f37, [%r12+-4];
	bra.uni 	$L__BB2_20;
$L__BB2_18:
	setp.ne.s32 	%p20, %r3, 0;
	shl.b32 	%r56, %r7, 1;
	add.s32 	%r57, %r2, %r56;
	shl.b32 	%r58, %r57, 2;
	add.s32 	%r14, %r29, %r58;
	ld.shared.f32 	%f36, [%r14];
	@%p20 bra 	$L__BB2_17;
	shl.b32 	%r60, %r17, 2;
	add.s32 	%r61, %r14, %r60;
	ld.shared.f32 	%f37, [%r61];
$L__BB2_20:
	ld.shared.f32 	%f25, [%r12];
	add.f32 	%f26, %f9, %f10;
	add.f32 	%f27, %f26, %f11;
	sub.f32 	%f28, %f27, %f36;
	sub.f32 	%f29, %f28, %f37;
	sub.f32 	%f30, %f29, %f25;
	cvta.to.global.u64 	%rd13, %rd4;
	add.s64 	%rd15, %rd13, %rd7;
	st.global.f32 	[%rd15], %f30;
$L__BB2_21:
	ret;

}


// ===== COMPILED SASS (sm_100) =====

	.target	sm_100

	.elftype	@"ET_EXEC"


//--------------------- .note.nv.tkinfo           --------------------------
	.section	.note.nv.tkinfo,"",@"SHT_NOTE"
	.sectionflags	@"SHF_NOTE_NV_TKINFO"
	.tkinfo
        /*0018*/ 	.word	0x00000002
        /*0030*/ 	.string	""
        /*0030*/ 	.string	"ptxas"
        /*0030*/ 	.string	"Cuda compilation tools, release 13.0, V13.0.88"
        /*0030*/ 	.string	"Build cuda_13.0.r13.0/compiler.36424714_0"
        /*0030*/ 	.string	"-arch sm_100 -m 64 "



//--------------------- .note.nv.cuinfo           --------------------------
	.section	.note.nv.cuinfo,"",@"SHT_NOTE"
	.sectionflags	@"SHF_NOTE_NV_CUINFO"
        /*0018*/ 	.short	0x0002
        /*001a*/ 	.short	0x0064
        /*001c*/ 	.short	0x0082
	.zero		2


//--------------------- .nv.info                  --------------------------
	.section	.nv.info,"",@"SHT_CUDA_INFO"
	.align	4


	//----- nvinfo : EIATTR_REGCOUNT
	.align		4
        /*0000*/ 	.byte	0x04, 0x2f
        /*0002*/ 	.short	(.L_1 - .L_0)
	.align		4
.L_0:
        /*0004*/ 	.word	index@(_Z10basic_implPKfS0_Pfiiiii)
        /*0008*/ 	.word	0x00000011


	//----- nvinfo : EIATTR_FRAME_SIZE
	.align		4
.L_1:
        /*000c*/ 	.byte	0x04, 0x11
        /*000e*/ 	.short	(.L_3 - .L_2)
	.align		4
.L_2:
        /*0010*/ 	.word	index@(_Z10basic_implPKfS0_Pfiiiii)
        /*0014*/ 	.word	0x00000000


	//----- nvinfo : EIATTR_REGCOUNT
	.align		4
.L_3:
        /*0018*/ 	.byte	0x04, 0x2f
        /*001a*/ 	.short	(.L_5 - .L_4)
	.align		4
.L_4:
        /*001c*/ 	.word	index@(_Z18shared_memory_implPKfS0_Pfiii)
        /*0020*/ 	.word	0x0000001a


	//----- nvinfo : EIATTR_FRAME_SIZE
	.align		4
.L_5:
        /*0024*/ 	.byte	0x04, 0x11
        /*0026*/ 	.short	(.L_7 - .L_6)
	.align		4
.L_6:
        /*0028*/ 	.word	index@(_Z18shared_memory_implPKfS0_Pfiii)
        /*002c*/ 	.word	0x00000000


	//----- nvinfo : EIATTR_REGCOUNT
	.align		4
.L_7:
        /*0030*/ 	.byte	0x04, 0x2f
        /*0032*/ 	.short	(.L_9 - .L_8)
	.align		4
.L_8:
        /*0034*/ 	.word	index@(_Z18shared_tiling_implPKfS0_Pfiiii)
        /*0038*/ 	.word	0x0000001a


	//----- nvinfo : EIATTR_FRAME_SIZE
	.align		4
.L_9:
        /*003c*/ 	.byte	0x04, 0x11
        /*003e*/ 	.short	(.L_11 - .L_10)
	.align		4
.L_10:
        /*0040*/ 	.word	index@(_Z18shared_tiling_implPKfS0_Pfiiii)
        /*0044*/ 	.word	0x00000000


	//----- nvinfo : EIATTR_MIN_STACK_SIZE
	.align		4
.L_11:
        /*0048*/ 	.byte	0x04, 0x12
        /*004a*/ 	.short	(.L_13 - .L_12)
	.align		4
.L_12:
        /*004c*/ 	.word	index@(_Z18shared_tiling_implPKfS0_Pfiiii)
        /*0050*/ 	.word	0x00000000


	//----- nvinfo : EIATTR_MIN_STACK_SIZE
	.align		4
.L_13:
        /*0054*/ 	.byte	0x04, 0x12
        /*0056*/ 	.short	(.L_15 - .L_14)
	.align		4
.L_14:
        /*0058*/ 	.word	index@(_Z18shared_memory_implPKfS0_Pfiii)
        /*005c*/ 	.word	0x00000000


	//----- nvinfo : EIATTR_MIN_STACK_SIZE
	.align		4
.L_15:
        /*0060*/ 	.byte	0x04, 0x12
        /*0062*/ 	.short	(.L_17 - .L_16)
	.align		4
.L_16:
        /*0064*/ 	.word	index@(_Z10basic_implPKfS0_Pfiiiii)
        /*0068*/ 	.word	0x00000000
.L_17:


//--------------------- .nv.compat                --------------------------
	.section	.nv.compat,"",@"SHT_CUDA_COMPAT_INFO"
	.align	4
        /*0000*/ 	.byte	0x02, 0x09, 0x00, 0x00, 0x02, 0x02, 0x01, 0x00, 0x02, 0x05, 0x05, 0x00, 0x03, 0x07, 0x01, 0x01
        /*0010*/ 	.byte	0x02, 0x03, 0x00, 0x00, 0x02, 0x06, 0x01, 0x00, 0x04, 0x0b, 0x08, 0x00, 0x09, 0x00, 0x00, 0x00
        /*0020*/ 	.byte	0x00, 0x00, 0x00, 0x00


//--------------------- .nv.info._Z18shared_tiling_implPKfS0_Pfiiii --------------------------
	.section	.nv.info._Z18shared_tiling_implPKfS0_Pfiiii,"",@"SHT_CUDA_INFO"
	.sectionflags	@""
	.align	4


	//----- nvinfo : EIATTR_CUDA_API_VERSION
	.align		4
        /*0000*/ 	.byte	0x04, 0x37
        /*0002*/ 	.short	(.L_19 - .L_18)
.L_18:
        /*0004*/ 	.word	0x00000082


	//----- nvinfo : EIATTR_KPARAM_INFO
	.align		4
.L_19:
        /*0008*/ 	.byte	0x04, 0x17
        /*000a*/ 	.short	(.L_21 - .L_20)
.L_20:
        /*000c*/ 	.word	0x00000000
        /*0010*/ 	.short	0x0006
        /*0012*/ 	.short	0x0024
        /*0014*/ 	.byte	0x00, 0xf0, 0x11, 0x00


	//----- nvinfo : EIATTR_KPARAM_INFO
	.align		4
.L_21:
        /*0018*/ 	.byte	0x04, 0x17
        /*001a*/ 	.short	(.L_23 - .L_22)
.L_22:
        /*001c*/ 	.word	0x00000000
        /*0020*/ 	.short	0x0005
        /*0022*/ 	.short	0x0020
        /*0024*/ 	.byte	0x00, 0xf0, 0x11, 0x00


	//----- nvinfo : EIATTR_KPARAM_INFO
	.align		4
.L_23:
        /*0028*/ 	.byte	0x04, 0x17
        /*002a*/ 	.short	(.L_25 - .L_24)
.L_24:
        /*002c*/ 	.word	0x00000000
        /*0030*/ 	.short	0x0004
        /*0032*/ 	.short	0x001c
        /*0034*/ 	.byte	0x00, 0xf0, 0x11, 0x00


	//----- nvinfo : EIATTR_KPARAM_INFO
	.align		4
.L_25:
        /*0038*/ 	.byte	0x04, 0x17
        /*003a*/ 	.short	(.L_27 - .L_26)
.L_26:
        /*003c*/ 	.word	0x00000000
        /*0040*/ 	.short	0x0003
        /*0042*/ 	.short	0x0018
        /*0044*/ 	.byte	0x00, 0xf0, 0x11, 0x00


	//----- nvinfo : EIATTR_KPARAM_INFO
	.align		4
.L_27:
        /*0048*/ 	.byte	0x04, 0x17
        /*004a*/ 	.short	(.L_29 - .L_28)
.L_28:
        /*004c*/ 	.word	0x00000000
        /*0050*/ 	.short	0x0002
        /*0052*/ 	.short	0x0010
        /*0054*/ 	.byte	0x00, 0xf5, 0x21, 0x00


	//----- nvinfo : EIATTR_KPARAM_INFO
	.align		4
.L_29:
        /*0058*/ 	.byte	0x04, 0x17
        /*005a*/ 	.short	(.L_31 - .L_30)
.L_30:
        /*005c*/ 	.word	0x00000000
        /*0060*/ 	.short	0x0001
        /*0062*/ 	.short	0x0008
        /*0064*/ 	.byte	0x00, 0xf5, 0x21, 0x00


	//----- nvinfo : EIATTR_KPARAM_INFO
	.align		4
.L_31:
        /*0068*/ 	.byte	0x04, 0x17
        /*006a*/ 	.short	(.L_33 - .L_32)
.L_32:
        /*006c*/ 	.word	0x00000000
        /*0070*/ 	.short	0x0000
        /*0072*/ 	.short	0x0000
        /*0074*/ 	.byte	0x00, 0xf5, 0x21, 0x00


	//----- nvinfo : EIATTR_SPARSE_MMA_MASK
	.align		4
.L_33:
        /*0078*/ 	.byte	0x03, 0x50
        /*007a*/ 	.short	0x0000


	//----- nvinfo : EIATTR_MAXREG_COUNT
	.align		4
        /*007c*/ 	.byte	0x03, 0x1b
        /*007e*/ 	.short	0x00ff


	//----- nvinfo : EIATTR_MERCURY_ISA_VERSION
	.align		4
        /*0080*/ 	.byte	0x03, 0x5f
        /*0082*/ 	.short	0x0101


	//----- nvinfo : EIATTR_VRC_CTA_INIT_COUNT
	.align		4
        /*0084*/ 	.byte	0x02, 0x4a
	.zero		1
	.zero		1


	//----- nvinfo : EIATTR_EXIT_INSTR_OFFSETS
	.align		4
        /*0088*/ 	.byte	0x04, 0x1c
        /*008a*/ 	.short	(.L_35 - .L_34)


	//   ....[0]....
.L_34:
        /*008c*/ 	.word	0x000005c0


	//   ....[1]....
        /*0090*/ 	.word	0x00000c20


	//----- nvinfo : EIATTR_CRS_STACK_SIZE
	.align		4
.L_35:
        /*0094*/ 	.byte	0x04, 0x1e
        /*0096*/ 	.short	(.L_37 - .L_36)
.L_36:
        /*0098*/ 	.word	0x00000000


	//----- nvinfo : EIATTR_CBANK_PARAM_SIZE
	.align		4
.L_37:
        /*009c*/ 	.byte	0x03, 0x19
        /*009e*/ 	.short	0x0028


	//----- nvinfo : EIATTR_PARAM_CBANK
	.align		4
        /*00a0*/ 	.byte	0x04, 0x0a
        /*00a2*/ 	.short	(.L_39 - .L_38)
	.align		4
.L_38:
        /*00a4*/ 	.word	index@(.nv.constant0._Z18shared_tiling_implPKfS0_Pfiiii)
        /*00a8*/ 	.short	0x0380
        /*00aa*/ 	.short	0x0028


	//----- nvinfo : EIATTR_SW_WAR
	.align		4
.L_39:
        /*00ac*/ 	.byte	0x04, 0x36
        /*00ae*/ 	.short	(.L_41 - .L_40)
.L_40:
        /*00b0*/ 	.word	0x00000008
.L_41:


//--------------------- .nv.info._Z18shared_memory_implPKfS0_Pfiii --------------------------
	.section	.nv.info._Z18shared_memory_implPKfS0_Pfiii,"",@"SHT_CUDA_INFO"
	.sectionflags	@""
	.align	4


	//----- nvinfo : EIATTR_CUDA_API_VERSION
	.align		4
        /*0000*/ 	.byte	0x04, 0x37
        /*0002*/ 	.short	(.L_43 - .L_42)
.L_42:
        /*0004*/ 	.word	0x00000082


	//----- nvinfo : EIATTR_KPARAM_INFO
	.align		4
.L_43:
        /*0008*/ 	.byte	0x04, 0x17
        /*000a*/ 	.short	(.L_45 - .L_44)
.L_44:
        /*000c*/ 	.word	0x00000000
        /*0010*/ 	.short	0x0005
        /*0012*/ 	.short	0x0020
        /*0014*/ 	.byte	0x00, 0xf0, 0x11, 0x00


	//----- nvinfo : EIATTR_KPARAM_INFO
	.align		4
.L_45:
        /*0018*/ 	.byte	0x04, 0x17
        /*001a*/ 	.short	(.L_47 - .L_46)
.L_46:
        /*001c*/ 	.word	0x00000000
        /*0020*/ 	.short	0x0004
        /*0022*/ 	.short	0x001c
        /*0024*/ 	.byte	0x00, 0xf0, 0x11, 0x00


	//----- nvinfo : EIATTR_KPARAM_INFO
	.align		4
.L_47:
        /*0028*/ 	.byte	0x04, 0x17
        /*002a*/ 	.short	(.L_49 - .L_48)
.L_48:
        /*002c*/ 	.word	0x00000000
        /*0030*/ 	.short	0x0003
        /*0032*/ 	.short	0x0018
        /*0034*/ 	.byte	0x00, 0xf0, 0x11, 0x00


	//----- nvinfo : EIATTR_KPARAM_INFO
	.align		4
.L_49:
        /*0038*/ 	.byte	0x04, 0x17
        /*003a*/ 	.short	(.L_51 - .L_50)
.L_50:
        /*003c*/ 	.word	0x00000000
        /*0040*/ 	.short	0x0002
        /*0042*/ 	.short	0x0010
        /*0044*/ 	.byte	0x00, 0xf5, 0x21, 0x00


	//----- nvinfo : EIATTR_KPARAM_INFO
	.align		4
.L_51:
        /*0048*/ 	.byte	0x04, 0x17
        /*004a*/ 	.short	(.L_53 - .L_52)
.L_52:
        /*004c*/ 	.word	0x00000000
        /*0050*/ 	.short	0x0001
        /*0052*/ 	.short	0x0008
        /*0054*/ 	.byte	0x00, 0xf5, 0x21, 0x00


	//----- nvinfo : EIATTR_KPARAM_INFO
	.align		4
.L_53:
        /*0058*/ 	.byte	0x04, 0x17
        /*005a*/ 	.short	(.L_55 - .L_54)
.L_54:
        /*005c*/ 	.word	0x00000000
        /*0060*/ 	.short	0x0000
        /*0062*/ 	.short	0x0000
        /*0064*/ 	.byte	0x00, 0xf5, 0x21, 0x00


	//----- nvinfo : EIATTR_SPARSE_MMA_MASK
	.align		4
.L_55:
        /*0068*/ 	.byte	0x03, 0x50
        /*006a*/ 	.short	0x0000


	//----- nvinfo : EIATTR_MAXREG_COUNT
	.align		4
        /*006c*/ 	.byte	0x03, 0x1b
        /*006e*/ 	.short	0x00ff


	//----- nvinfo : EIATTR_MERCURY_ISA_VERSION
	.align		4
        /*0070*/ 	.byte	0x03, 0x5f
        /*0072*/ 	.short	0x0101


	//----- nvinfo : EIATTR_VRC_CTA_INIT_COUNT
	.align		4
        /*0074*/ 	.byte	0x02, 0x4a
	.zero		1
	.zero		1


	//----- nvinfo : EIATTR_EXIT_INSTR_OFFSETS
	.align		4
        /*0078*/ 	.byte	0x04, 0x1c
        /*007a*/ 	.short	(.L_57 - .L_56)


	//   ....[0]....
.L_56:
        /*007c*/ 	.word	0x00000080


	//   ....[1]....
        /*0080*/ 	.word	0x00000590


	//----- nvinfo : EIATTR_CBANK_PARAM_SIZE
	.align		4
.L_57:
        /*0084*/ 	.byte	0x03, 0x19
        /*0086*/ 	.short	0x0024


	//----- nvinfo : EIATTR_PARAM_CBANK
	.align		4
        /*0088*/ 	.byte	0x04, 0x0a
        /*008a*/ 	.short	(.L_59 - .L_58)
	.align		4
.L_58:
        /*008c*/ 	.word	index@(.nv.constant0._Z18shared_memory_implPKfS0_Pfiii)
        /*0090*/ 	.short	0x0380
        /*0092*/ 	.short	0x0024


	//----- nvinfo : EIATTR_SW_WAR
	.align		4
.L_59:
        /*0094*/ 	.byte	0x04, 0x36
        /*0096*/ 	.short	(.L_61 - .L_60)
.L_60:
        /*0098*/ 	.word	0x00000008
.L_61:


//--------------------- .nv.info._Z10basic_implPKfS0_Pfiiiii --------------------------
	.section	.nv.info._Z10basic_implPKfS0_Pfiiiii,"",@"SHT_CUDA_INFO"
	.sectionflags	@""
	.align	4


	//----- nvinfo : EIATTR_CUDA_API_VERSION
	.align		4
        /*0000*/ 	.byte	0x04, 0x37
        /*0002*/ 	.short	(.L_63 - .L_62)
.L_62:
        /*0004*/ 	.word	0x00000082


	//----- nvinfo : EIATTR_KPARAM_INFO
	.align		4
.L_63:
        /*0008*/ 	.byte	0x04, 0x17
        /*000a*/ 	.short	(.L_65 - .L_64)
.L_64:
        /*000c*/ 	.word	0x00000000
        /*0010*/ 	.short	0x0007
        /*0012*/ 	.short	0x0028
        /*0014*/ 	.byte	0x00, 0xf0, 0x11, 0x00


	//----- nvinfo : EIATTR_KPARAM_INFO
	.align		4
.L_65:
        /*0018*/ 	.byte	0x04, 0x17
        /*001a*/ 	.short	(.L_67 - .L_66)
.L_66:
        /*001c*/ 	.word	0x00000000
        /*0020*/ 	.short	0x0006
        /*0022*/ 	.short	0x0024
        /*0024*/ 	.byte	0x00, 0xf0, 0x11, 0x00


	//----- nvinfo : EIATTR_KPARAM_INFO
	.align		4
.L_67:
        /*0028*/ 	.byte	0x04, 0x17
        /*002a*/ 	.short	(.L_69 - .L_68)
.L_68:
        /*002c*/ 	.word	0x00000000
        /*0030*/ 	.short	0x0005
        /*0032*/ 	.short	0x0020
        /*0034*/ 	.byte	0x00, 0xf0, 0x11, 0x00


	//----- nvinfo : EIATTR_KPARAM_INFO
	.align		4
.L_69:
        /*0038*/ 	.byte	0x04, 0x17
        /*003a*/ 	.short	(.L_71 - .L_70)
.L_70:
        /*003c*/ 	.word	0x00000000
        /*0040*/ 	.short	0x0004
        /*0042*/ 	.short	0x001c
        /*0044*/ 	.byte	0x00, 0xf0, 0x11, 0x00


	//----- nvinfo : EIATTR_KPARAM_INFO
	.align		4
.L_71:
        /*0048*/ 	.byte	0x04, 0x17
        /*004a*/ 	.short	(.L_73 - .L_72)
.L_72:
        /*004c*/ 	.word	0x00000000
        /*0050*/ 	.short	0x0003
        /*0052*/ 	.short	0x0018
        /*0054*/ 	.byte	0x00, 0xf0, 0x11, 0x00


	//----- nvinfo : EIATTR_KPARAM_INFO
	.align		4
.L_73:
        /*0058*/ 	.byte	0x04, 0x17
        /*005a*/ 	.short	(.L_75 - .L_74)
.L_74:
        /*005c*/ 	.word	0x00000000
        /*0060*/ 	.short	0x0002
        /*0062*/ 	.short	0x0010
        /*0064*/ 	.byte	0x00, 0xf5, 0x21, 0x00


	//----- nvinfo : EIATTR_KPARAM_INFO
	.align		4
.L_75:
        /*0068*/ 	.byte	0x04, 0x17
        /*006a*/ 	.short	(.L_77 - .L_76)
.L_76:
        /*006c*/ 	.word	0x00000000
        /*0070*/ 	.short	0x0001
        /*0072*/ 	.short	0x0008
        /*0074*/ 	.byte	0x00, 0xf5, 0x21, 0x00


	//----- nvinfo : EIATTR_KPARAM_INFO
	.align		4
.L_77:
        /*0078*/ 	.byte	0x04, 0x17
        /*007a*/ 	.short	(.L_79 - .L_78)
.L_78:
        /*007c*/ 	.word	0x00000000
        /*0080*/ 	.short	0x0000
        /*0082*/ 	.short	0x0000
        /*0084*/ 	.byte	0x00, 0xf5, 0x21, 0x00


	//----- nvinfo : EIATTR_SPARSE_MMA_MASK
	.align		4
.L_79:
        /*0088*/ 	.byte	0x03, 0x50
        /*008a*/ 	.short	0x0000


	//----- nvinfo : EIATTR_MAXREG_COUNT
	.align		4
        /*008c*/ 	.byte	0x03, 0x1b
        /*008e*/ 	.short	0x00ff


	//----- nvinfo : EIATTR_MERCURY_ISA_VERSION
	.align		4
        /*0090*/ 	.byte	0x03, 0x5f
        /*0092*/ 	.short	0x0101


	//----- nvinfo : EIATTR_VRC_CTA_INIT_COUNT
	.align		4
        /*0094*/ 	.byte	0x02, 0x4a
	.zero		1
	.zero		1


	//----- nvinfo : EIATTR_EXIT_INSTR_OFFSETS
	.align		4
        /*0098*/ 	.byte	0x04, 0x1c
        /*009a*/ 	.short	(.L_81 - .L_80)


	//   ....[0]....
.L_80:
        /*009c*/ 	.word	0x00000040


	//   ....[1]....
        /*00a0*/ 	.word	0x000000d0


	//   ....[2]....
        /*00a4*/ 	.word	0x00000500


	//----- nvinfo : EIATTR_CRS_STACK_SIZE
	.align		4
.L_81:
        /*00a8*/ 	.byte	0x04, 0x1e
        /*00aa*/ 	.short	(.L_83 - .L_82)
.L_82:
        /*00ac*/ 	.word	0x00000000


	//----- nvinfo : EIATTR_CBANK_PARAM_SIZE
	.align		4
.L_83:
        /*00b0*/ 	.byte	0x03, 0x19
        /*00b2*/ 	.short	0x002c


	//----- nvinfo : EIATTR_PARAM_CBANK
	.align		4
        /*00b4*/ 	.byte	0x04, 0x0a
        /*00b6*/ 	.short	(.L_85 - .L_84)
	.align		4
.L_84:
        /*00b8*/ 	.word	index@(.nv.constant0._Z10basic_implPKfS0_Pfiiiii)
        /*00bc*/ 	.short	0x0380
        /*00be*/ 	.short	0x002c


	//----- nvinfo : EIATTR_SW_WAR
	.align		4
.L_85:
        /*00c0*/ 	.byte	0x04, 0x36
        /*00c2*/ 	.short	(.L_87 - .L_86)
.L_86:
        /*00c4*/ 	.word	0x00000008
.L_87:


//--------------------- .nv.callgraph             --------------------------
	.section	.nv.callgraph,"",@"SHT_CUDA_CALLGRAPH"
	.align	4
	.sectionentsize	8
	.align		4
        /*0000*/ 	.word	0x00000000
	.align		4
        /*0004*/ 	.word	0xffffffff
	.align		4
        /*0008*/ 	.word	0x00000000
	.align		4
        /*000c*/ 	.word	0xfffffffe
	.align		4
        /*0010*/ 	.word	0x00000000
	.align		4
        /*0014*/ 	.word	0xfffffffd
	.align		4
        /*0018*/ 	.word	0x00000000
	.align		4
        /*001c*/ 	.word	0xfffffffc


//--------------------- .text._Z18shared_tiling_implPKfS0_Pfiiii --------------------------
	.section	.text._Z18shared_tiling_implPKfS0_Pfiiii,"ax",@progbits
	.align	128
        .global         _Z18shared_tiling_implPKfS0_Pfiiii
        .type           _Z18shared_tiling_implPKfS0_Pfiiii,@function
        .size           _Z18shared_tiling_implPKfS0_Pfiiii,(.L_x_20 - _Z18shared_tiling_implPKfS0_Pfiiii)
        .other          _Z18shared_tiling_implPKfS0_Pfiiii,@"STO_CUDA_ENTRY STV_DEFAULT"
_Z18shared_tiling_implPKfS0_Pfiiii:
.text._Z18shared_tiling_implPKfS0_Pfiiii:
[----:B------:R-:W-:Y:S08]  /*0000*/  LDC R1, c[0x0][0x37c] ;  /* 0x0000df00ff017b82 */ /* 0x000ff00000000800 */
[----:B------:R-:W0:Y:S01]  /*0010*/  LDC R6, c[0x0][0x3a4] ;  /* 0x0000e900ff067b82 */ /* 0x000e220000000800 */
[----:B------:R-:W1:Y:S07]  /*0020*/  LDCU UR8, c[0x0][0x398] ;  /* 0x00007300ff0877ac */ /* 0x000e6e0008000800 */
[----:B------:R-:W2:Y:S01]  /*0030*/  LDC R7, c[0x0][0x39c] ;  /* 0x0000e700ff077b82 */ /* 0x000ea20000000800 */
[----:B0-----:R-:W-:-:S04]  /*0040*/  IABS R9, R6 ;  /* 0x0000000600097213 */ /* 0x001fc80000000000 */
[----:B------:R-:W0:Y:S01]  /*0050*/  I2F.RP R0, R9 ;  /* 0x0000000900007306 */ /* 0x000e220000209400 */
[----:B--2---:R-:W-:-:S07]  /*0060*/  IADD3 R5, PT, PT, R7, -0x1, R6 ;  /* 0xffffffff07057810 */ /* 0x004fce0007ffe006 */
[----:B0-----:R-:W0:Y:S02]  /*0070*/  MUFU.RCP R0, R0 ;  /* 0x0000000000007308 */ /* 0x001e240000001000 */
[----:B0-----:R-:W-:-:S06]  /*0080*/  VIADD R2, R0, 0xffffffe ;  /* 0x0ffffffe00027836 */ /* 0x001fcc0000000000 */
[----:B------:R0:W2:Y:S02]  /*0090*/  F2I.FTZ.U32.TRUNC.NTZ R3, R2 ;  /* 0x0000000200037305 */ /* 0x0000a4000021f000 */
[----:B0-----:R-:W-:Y:S02]  /*00a0*/  HFMA2 R2, -RZ, RZ, 0, 0 ;  /* 0x00000000ff027431 */ /* 0x001fe400000001ff */
[----:B--2---:R-:W-:-:S04]  /*00b0*/  IMAD.MOV R4, RZ, RZ, -R3 ;  /* 0x000000ffff047224 */ /* 0x004fc800078e0a03 */
[----:B------:R-:W-:Y:S01]  /*00c0*/  IMAD R11, R4, R9, RZ ;  /* 0x00000009040b7224 */ /* 0x000fe200078e02ff */
[----:B------:R-:W-:Y:S02]  /*00d0*/  IABS R4, R5 ;  /* 0x0000000500047213 */ /* 0x000fe40000000000 */
[----:B------:R-:W-:Y:S01]  /*00e0*/  LOP3.LUT R5, R5, R6, RZ, 0x3c, !PT ;  /* 0x0000000605057212 */ /* 0x000fe200078e3cff */
[----:B------:R-:W-:-:S03]  /*00f0*/  IMAD.HI.U32 R3, R3, R11, R2 ;  /* 0x0000000b03037227 */ /* 0x000fc600078e0002 */
[----:B------:R-:W-:-:S03]  /*0100*/  ISETP.GE.AND P2, PT, R5, RZ, PT ;  /* 0x000000ff0500720c */ /* 0x000fc60003f46270 */
[----:B------:R-:W-:-:S04]  /*0110*/  IMAD.HI.U32 R0, R3, R4, RZ ;  /* 0x0000000403007227 */ /* 0x000fc800078e00ff */
[----:B------:R-:W-:-:S04]  /*0120*/  IMAD.MOV R3, RZ, RZ, -R0 ;  /* 0x000000ffff037224 */ /* 0x000fc800078e0a00 */
[C---:B------:R-:W-:Y:S01]  /*0130*/  IMAD R2, R9.reuse, R3, R4 ;  /* 0x0000000309027224 */ /* 0x040fe200078e0204 */
[----:B------:R-:W-:Y:S01]  /*0140*/  IABS R4, R7 ;  /* 0x0000000700047213 */ /* 0x000fe20000000000 */
[----:B------:R-:W0:Y:S03]  /*0150*/  S2R R3, SR_CTAID.X ;  /* 0x0000000000037919 */ /* 0x000e260000002500 */
[----:B------:R-:W-:Y:S01]  /*0160*/  ISETP.GT.U32.AND P1, PT, R9, R2, PT ;  /* 0x000000020900720c */ /* 0x000fe20003f24070 */
[----:B------:R-:W2:-:S12]  /*0170*/  I2F.RP R13, R4 ;  /* 0x00000004000d7306 */ /* 0x000e980000209400 */
[----:B------:R-:W-:Y:S01]  /*0180*/  @!P1 IMAD.IADD R2, R2, 0x1, -R9 ;  /* 0x0000000102029824 */ /* 0x000fe200078e0a09 */
[----:B------:R-:W-:Y:S02]  /*0190*/  @!P1 IADD3 R0, PT, PT, R0, 0x1, RZ ;  /* 0x0000000100009810 */ /* 0x000fe40007ffe0ff */
[----:B------:R-:W-:Y:S01]  /*01a0*/  ISETP.NE.AND P1, PT, R6, RZ, PT ;  /* 0x000000ff0600720c */ /* 0x000fe20003f25270 */
[----:B--2---:R-:W2:Y:S01]  /*01b0*/  MUFU.RCP R13, R13 ;  /* 0x0000000d000d7308 */ /* 0x004ea20000001000 */
[----:B------:R-:W-:Y:S02]  /*01c0*/  ISETP.GE.U32.AND P0, PT, R2, R9, PT ;  /* 0x000000090200720c */ /* 0x000fe40003f06070 */
[----:B------:R-:W3:Y:S11]  /*01d0*/  S2R R2, SR_TID.X ;  /* 0x0000000000027919 */ /* 0x000ef60000002100 */
[----:B------:R-:W-:Y:S01]  /*01e0*/  @P0 VIADD R0, R0, 0x1 ;  /* 0x0000000100000836 */ /* 0x000fe20000000000 */
[----:B--2---:R-:W-:-:S03]  /*01f0*/  IADD3 R10, PT, PT, R13, 0xffffffe, RZ ;  /* 0x0ffffffe0d0a7810 */ /* 0x004fc60007ffe0ff */
[----:B------:R-:W-:Y:S01]  /*0200*/  @!P2 IMAD.MOV R0, RZ, RZ, -R0 ;  /* 0x000000ffff00a224 */ /* 0x000fe200078e0a00 */
[----:B------:R-:W-:Y:S01]  /*0210*/  @!P1 LOP3.LUT R0, RZ, R6, RZ, 0x33, !PT ;  /* 0x00000006ff009212 */ /* 0x000fe200078e33ff */
[----:B------:R2:W4:Y:S03]  /*0220*/  F2I.FTZ.U32.TRUNC.NTZ R11, R10 ;  /* 0x0000000a000b7305 */ /* 0x000526000021f000 */
[----:B------:R-:W-:-:S05]  /*0230*/  IABS R5, R0 ;  /* 0x0000000000057213 */ /* 0x000fca0000000000 */
[----:B------:R-:W5:Y:S01]  /*0240*/  I2F.RP R12, R5 ;  /* 0x00000005000c7306 */ /* 0x000f620000209400 */
[----:B--2---:R-:W-:Y:S01]  /*0250*/  IMAD.MOV.U32 R10, RZ, RZ, RZ ;  /* 0x000000ffff0a7224 */ /* 0x004fe200078e00ff */
[----:B---3--:R-:W-:Y:S01]  /*0260*/  IABS R14, R2 ;  /* 0x00000002000e7213 */ /* 0x008fe20000000000 */
[----:B----4-:R-:W-:-:S04]  /*0270*/  IMAD.MOV R15, RZ, RZ, -R11 ;  /* 0x000000ffff0f7224 */ /* 0x010fc800078e0a0b */
[----:B------:R-:W-:Y:S01]  /*0280*/  IMAD R15, R15, R4, RZ ;  /* 0x000000040f0f7224 */ /* 0x000fe200078e02ff */
[----:B-----5:R-:W2:Y:S03]  /*0290*/  MUFU.RCP R12, R12 ;  /* 0x0000000c000c7308 */ /* 0x020ea60000001000 */
[----:B------:R-:W-:-:S06]  /*02a0*/  IMAD.HI.U32 R11, R11, R15, R10 ;  /* 0x0000000f0b0b7227 */ /* 0x000fcc00078e000a */
[----:B------:R-:W-:-:S04]  /*02b0*/  IMAD.HI.U32 R11, R11, R14, RZ ;  /* 0x0000000e0b0b7227 */ /* 0x000fc800078e00ff */
[----:B--2---:R-:W-:Y:S01]  /*02c0*/  VIADD R8, R12, 0xffffffe ;  /* 0x0ffffffe0c087836 */ /* 0x004fe20000000000 */
[----:B0-----:R-:W-:-:S03]  /*02d0*/  IABS R12, R3 ;  /* 0x00000003000c7213 */ /* 0x001fc60000000000 */
[----:B------:R0:W2:Y:S02]  /*02e0*/  F2I.FTZ.U32.TRUNC.NTZ R9, R8 ;  /* 0x0000000800097305 */ /* 0x0000a4000021f000 */
[----:B0-----:R-:W-:Y:S02]  /*02f0*/  MOV R8, RZ ;  /* 0x000000ff00087202 */ /* 0x001fe40000000f00 */
[----:B--2---:R-:W-:-:S05]  /*0300*/  IADD3 R13, PT, PT, RZ, -R9, RZ ;  /* 0x80000009ff0d7210 */ /* 0x004fca0007ffe0ff */
[----:B------:R-:W-:-:S04]  /*0310*/  IMAD.MOV.U32 R10, RZ, RZ, R13 ;  /* 0x000000ffff0a7224 */ /* 0x000fc800078e000d */
[----:B------:R-:W-:Y:S01]  /*0320*/  IMAD R13, R10, R5, RZ ;  /* 0x000000050a0d7224 */ /* 0x000fe200078e02ff */
[----:B------:R-:W-:-:S03]  /*0330*/  IABS R10, R0 ;  /* 0x00000000000a7213 */ /* 0x000fc60000000000 */
[----:B------:R-:W-:Y:S01]  /*0340*/  IMAD.HI.U32 R8, R9, R13, R8 ;  /* 0x0000000d09087227 */ /* 0x000fe200078e0008 */
[----:B------:R-:W-:-:S03]  /*0350*/  IADD3 R9, PT, PT, -R11, RZ, RZ ;  /* 0x000000ff0b097210 */ /* 0x000fc60007ffe1ff */
[----:B------:R-:W-:Y:S02]  /*0360*/  IMAD.MOV.U32 R13, RZ, RZ, R12 ;  /* 0x000000ffff0d7224 */ /* 0x000fe400078e000c */
[----:B------:R-:W-:Y:S02]  /*0370*/  IMAD R9, R4, R9, R14 ;  /* 0x0000000904097224 */ /* 0x000fe400078e020e */
[----:B------:R-:W-:Y:S02]  /*0380*/  IMAD.MOV R12, RZ, RZ, -R10 ;  /* 0x000000ffff0c7224 */ /* 0x000fe400078e0a0a */
[----:B------:R-:W-:Y:S01]  /*0390*/  IMAD.HI.U32 R10, R8, R13, RZ ;  /* 0x0000000d080a7227 */ /* 0x000fe200078e00ff */
[----:B------:R-:W-:-:S03]  /*03a0*/  ISETP.GT.U32.AND P5, PT, R4, R9, PT ;  /* 0x000000090400720c */ /* 0x000fc60003fa4070 */
[----:B------:R-:W-:-:S05]  /*03b0*/  IMAD R8, R10, R12, R13 ;  /* 0x0000000c0a087224 */ /* 0x000fca00078e020d */
[----:B------:R-:W-:-:S05]  /*03c0*/  ISETP.GT.U32.AND P4, PT, R5, R8, PT ;  /* 0x000000080500720c */ /* 0x000fca0003f84070 */
[----:B------:R-:W-:Y:S01]  /*03d0*/  @!P5 IMAD.IADD R9, R9, 0x1, -R4 ;  /* 0x000000010909d824 */ /* 0x000fe200078e0a04 */
[----:B------:R-:W-:-:S04]  /*03e0*/  @!P5 IADD3 R11, PT, PT, R11, 0x1, RZ ;  /* 0x000000010b0bd810 */ /* 0x000fc80007ffe0ff */
[----:B------:R-:W-:Y:S02]  /*03f0*/  ISETP.GE.U32.AND P3, PT, R9, R4, PT ;  /* 0x000000040900720c */ /* 0x000fe40003f66070 */
[----:B------:R-:W-:Y:S01]  /*0400*/  LOP3.LUT R4, R3, R0, RZ, 0x3c, !PT ;  /* 0x0000000003047212 */ /* 0x000fe200078e3cff */
[----:B------:R-:W-:Y:S01]  /*0410*/  @!P4 IMAD.IADD R8, R8, 0x1, -R5 ;  /* 0x000000010808c824 */ /* 0x000fe200078e0a05 */
[----:B------:R-:W0:Y:S01]  /*0420*/  LDC R9, c[0x0][0x3a0] ;  /* 0x0000e800ff097b82 */ /* 0x000e220000000800 */
[----:B------:R-:W-:Y:S01]  /*0430*/  @!P4 VIADD R10, R10, 0x1 ;  /* 0x000000010a0ac836 */ /* 0x000fe20000000000 */
[----:B------:R-:W-:Y:S02]  /*0440*/  ISETP.GE.AND P2, PT, R4, RZ, PT ;  /* 0x000000ff0400720c */ /* 0x000fe40003f46270 */
[----:B------:R-:W-:Y:S02]  /*0450*/  ISETP.GE.U32.AND P0, PT, R8, R5, PT ;  /* 0x000000050800720c */ /* 0x000fe40003f06070 */
[----:B------:R-:W-:-:S02]  /*0460*/  LOP3.LUT R5, R2, R7, RZ, 0x3c, !PT ;  /* 0x0000000702057212 */ /* 0x000fc400078e3cff */
[----:B------:R-:W-:Y:S01]  /*0470*/  ISETP.NE.AND P4, PT, R7, RZ, PT ;  /* 0x000000ff0700720c */ /* 0x000fe20003f85270 */
[----:B------:R-:W-:Y:S01]  /*0480*/  @P3 VIADD R11, R11, 0x1 ;  /* 0x000000010b0b3836 */ /* 0x000fe20000000000 */
[----:B------:R-:W-:Y:S02]  /*0490*/  ISETP.GE.AND P1, PT, R5, RZ, PT ;  /* 0x000000ff0500720c */ /* 0x000fe40003f26270 */
[----:B------:R-:W-:Y:S01]  /*04a0*/  ISETP.NE.AND P3, PT, R0, RZ, PT ;  /* 0x000000ff0000720c */ /* 0x000fe20003f65270 */
[----:B------:R-:W-:-:S04]  /*04b0*/  IMAD.MOV.U32 R8, RZ, RZ, R11 ;  /* 0x000000ffff087224 */ /* 0x000fc800078e000b */
[----:B------:R-:W-:-:S04]  /*04c0*/  @P0 IADD3 R10, PT, PT, R10, 0x1, RZ ;  /* 0x000000010a0a0810 */ /* 0x000fc80007ffe0ff */
[----:B------:R-:W-:Y:S02]  /*04d0*/  @!P2 IADD3 R10, PT, PT, -R10, RZ, RZ ;  /* 0x000000ff0a0aa210 */ /* 0x000fe40007ffe1ff */
[----:B------:R-:W-:Y:S01]  /*04e0*/  @!P1 IMAD.MOV R8, RZ, RZ, -R8 ;  /* 0x000000ffff089224 */ /* 0x000fe200078e0a08 */
[----:B------:R-:W-:Y:S02]  /*04f0*/  @!P4 LOP3.LUT R8, RZ, R7, RZ, 0x33, !PT ;  /* 0x00000007ff08c212 */ /* 0x000fe400078e33ff */
[----:B------:R-:W-:-:S03]  /*0500*/  @!P3 LOP3.LUT R10, RZ, R0, RZ, 0x33, !PT ;  /* 0x00000000ff0ab212 */ /* 0x000fc600078e33ff */
[----:B------:R-:W-:Y:S02]  /*0510*/  IMAD.MOV R13, RZ, RZ, -R8 ;  /* 0x000000ffff0d7224 */ /* 0x000fe400078e0a08 */
[----:B------:R-:W-:Y:S02]  /*0520*/  IMAD.MOV R4, RZ, RZ, -R10 ;  /* 0x000000ffff047224 */ /* 0x000fe400078e0a0a */
[----:B------:R-:W-:Y:S02]  /*0530*/  IMAD R13, R7, R13, R2 ;  /* 0x0000000d070d7224 */ /* 0x000fe400078e0202 */
[----:B------:R-:W-:Y:S02]  /*0540*/  IMAD R4, R0, R4, R3 ;  /* 0x0000000400047224 */ /* 0x000fe400078e0203 */
[----:B0-----:R-:W-:Y:S02]  /*0550*/  IMAD R16, R10, R9, R8 ;  /* 0x000000090a107224 */ /* 0x001fe400078e0208 */
[----:B------:R-:W-:-:S03]  /*0560*/  IMAD R10, R4, R6, R13 ;  /* 0x00000006040a7224 */ /* 0x000fc600078e020d */
[----:B-1----:R-:W-:Y:S02]  /*0570*/  ISETP.GE.AND P0, PT, R16, UR8, PT ;  /* 0x0000000810007c0c */ /* 0x002fe4000bf06270 */
[----:B------:R-:W-:Y:S02]  /*0580*/  ISETP.GE.AND P1, PT, R10, R7, PT ;  /* 0x000000070a00720c */ /* 0x000fe40003f26270 */
[----:B------:R-:W-:Y:S02]  /*0590*/  ISETP.GT.AND P0, PT, R16, -0x1, !P0 ;  /* 0xffffffff1000780c */ /* 0x000fe40004704270 */
[----:B------:R-:W-:-:S04]  /*05a0*/  ISETP.GT.AND P1, PT, R10, -0x1, !P1 ;  /* 0xffffffff0a00780c */ /* 0x000fc80004f24270 */
[----:B------:R-:W-:-:S13]  /*05b0*/  PLOP3.LUT P0, PT, P0, P1, PT, 0x80, 0x8 ;  /* 0x000000000008781c */ /* 0x000fda0000703070 */
[----:B------:R-:W-:Y:S05]  /*05c0*/  @!P0 EXIT ;  /* 0x000000000000894d */ /* 0x000fea0003800000 */
[----:B------:R-:W0:Y:S01]  /*05d0*/  LDC.64 R4, c[0x0][0x380] ;  /* 0x0000e000ff047b82 */ /* 0x000e220000000a00 */
[----:B------:R-:W1:Y:S01]  /*05e0*/  LDCU.64 UR6, c[0x0][0x358] ;  /* 0x00006b00ff0677ac */ /* 0x000e620008000a00 */
[----:B------:R-:W-:-:S06]  /*05f0*/  IMAD R11, R16, R7, R10 ;  /* 0x00000007100b7224 */ /* 0x000fcc00078e020a */
[----:B------:R-:W2:Y:S01]  /*0600*/  LDC.64 R18, c[0x0][0x388] ;  /* 0x0000e200ff127b82 */ /* 0x000ea20000000a00 */
[----:B0-----:R-:W-:-:S05]  /*0610*/  IMAD.WIDE R2, R11, 0x4, R4 ;  /* 0x000000040b027825 */ /* 0x001fca00078e0204 */
[----:B-1----:R-:W3:Y:S01]  /*0620*/  LDG.E R21, desc[UR6][R2.64] ;  /* 0x0000000602157981 */ /* 0x002ee2000c1e1900 */
[----:B--2---:R-:W-:-:S06]  /*0630*/  IMAD.WIDE R18, R11, 0x4, R18 ;  /* 0x000000040b127825 */ /* 0x004fcc00078e0212 */
[----:B------:R-:W2:Y:S01]  /*0640*/  LDG.E R19, desc[UR6][R18.64] ;  /* 0x0000000612137981 */ /* 0x000ea2000c1e1900 */
[----:B------:R-:W0:Y:S01]  /*0650*/  S2UR UR5, SR_CgaCtaId ;  /* 0x00000000000579c3 */ /* 0x000e220000008800 */
[----:B------:R-:W-:Y:S01]  /*0660*/  IMAD R12, R0, R8, RZ ;  /* 0x00000008000c7224 */ /* 0x000fe200078e02ff */
[----:B------:R-:W-:Y:S01]  /*0670*/  UMOV UR4, 0x400 ;  /* 0x0000040000047882 */ /* 0x000fe20000000000 */
[----:B------:R-:W-:-:S03]  /*0680*/  IMAD R17, R6, R9, RZ ;  /* 0x0000000906117224 */ /* 0x000fc600078e02ff */
[----:B------:R-:W-:Y:S01]  /*0690*/  IADD3 R14, PT, PT, R13, R12, RZ ;  /* 0x0000000c0d0e7210 */ /* 0x000fe20007ffe0ff */
[----:B------:R-:W-:-:S04]  /*06a0*/  IMAD.IADD R15, R17, 0x1, R6 ;  /* 0x00000001110f7824 */ /* 0x000fc800078e0206 */
[----:B------:R-:W-:Y:S01]  /*06b0*/  IMAD.IADD R23, R15, 0x1, R6 ;  /* 0x000000010f177824 */ /* 0x000fe200078e0206 */
[----:B0-----:R-:W-:-:S06]  /*06c0*/  ULEA UR4, UR5, UR4, 0x18 ;  /* 0x0000000405047291 */ /* 0x001fcc000f8ec0ff */
[----:B------:R-:W-:-:S04]  /*06d0*/  LEA R14, R14, UR4, 0x2 ;  /* 0x000000040e0e7c11 */ /* 0x000fc8000f8e10ff */
[----:B------:R-:W-:Y:S02]  /*06e0*/  LEA R6, R23, R14, 0x2 ;  /* 0x0000000e17067211 */ /* 0x000fe400078e10ff */
[----:B------:R-:W-:Y:S01]  /*06f0*/  ISETP.NE.AND P0, PT, R8, RZ, PT ;  /* 0x000000ff0800720c */ /* 0x000fe20003f05270 */
[----:B------:R-:W-:Y:S01]  /*0700*/  BSSY.RECONVERGENT B0, `(.L_x_0) ;  /* 0x000001d000007945 */ /* 0x000fe20003800200 */
[----:B------:R-:W-:Y:S01]  /*0710*/  VIADD R23, R9, 0xffffffff ;  /* 0xffffffff09177836 */ /* 0x000fe20000000000 */
[----:B---3--:R0:W-:Y:S04]  /*0720*/  STS [R14], R21 ;  /* 0x000000150e007388 */ /* 0x0081e80000000800 */
[----:B--2---:R0:W-:Y:S06]  /*0730*/  STS [R6], R19 ;  /* 0x0000001306007388 */ /* 0x0041ec0000000800 */
[----:B------:R-:W-:Y:S05]  /*0740*/  @P0 BRA `(.L_x_1) ;  /* 0x0000000000300947 */ /* 0x000fea0003800000 */
[----:B------:R-:W-:Y:S01]  /*0750*/  ISETP.NE.AND P0, PT, R16, RZ, PT ;  /* 0x000000ff1000720c */ /* 0x000fe20003f05270 */
[----:B------:R-:W-:Y:S01]  /*0760*/  BSSY.RECONVERGENT B1, `(.L_x_2) ;  /* 0x0000008000017945 */ /* 0x000fe20003800200 */
[----:B------:R-:W-:Y:S02]  /*0770*/  HFMA2 R18, -RZ, RZ, 0, 0 ;  /* 0x00000000ff127431 */ /* 0x000fe400000001ff */
[----:B0-----:R-:W-:-:S09]  /*0780*/  IMAD R19, R17, 0x4, R14 ;  /* 0x0000000411137824 */ /* 0x001fd200078e020e */
[----:B------:R-:W-:Y:S05]  /*0790*/  @!P0 BRA `(.L_x_3) ;  /* 0x0000000000108947 */ /* 0x000fea0003800000 */
[----:B------:R-:W-:-:S04]  /*07a0*/  IMAD R7, R16, R7, -R7 ;  /* 0x0000000710077224 */ /* 0x000fc800078e0a07 */
[----:B------:R-:W-:-:S04]  /*07b0*/  IMAD.IADD R7, R10, 0x1, R7 ;  /* 0x000000010a077824 */ /* 0x000fc800078e0207 */
[----:B------:R-:W-:-:S05]  /*07c0*/  IMAD.WIDE R4, R7, 0x4, R4 ;  /* 0x0000000407047825 */ /* 0x000fca00078e0204 */
[----:B------:R0:W5:Y:S02]  /*07d0*/  LDG.E R18, desc[UR6][R4.64] ;  /* 0x0000000604127981 */ /* 0x000164000c1e1900 */
.L_x_3:
[----:B------:R-:W-:Y:S05]  /*07e0*/  BSYNC.RECONVERGENT B1 ;  /* 0x0000000000017941 */ /* 0x000fea0003800200 */
.L_x_2:
[----:B-----5:R1:W-:Y:S01]  /*07f0*/  STS [R19], R18 ;  /* 0x0000001213007388 */ /* 0x0203e20000000800 */
[----:B------:R-:W-:Y:S05]  /*0800*/  BRA `(.L_x_4) ;  /* 0x0000000000307947 */ /* 0x000fea0003800000 */
.L_x_1:
[----:B------:R-:W-:-:S13]  /*0810*/  ISETP.NE.AND P0, PT, R8, R23, PT ;  /* 0x000000170800720c */ /* 0x000fda0003f05270 */
[----:B------:R-:W-:Y:S05]  /*0820*/  @P0 BRA `(.L_x_4) ;  /* 0x0000000000280947 */ /* 0x000fea0003800000 */
[----:B------:R-:W-:Y:S01]  /*0830*/  UIADD3 UR5, UPT, UPT, UR8, -0x1, URZ ;  /* 0xffffffff08057890 */ /* 0x000fe2000fffe0ff */
[----:B------:R-:W-:Y:S01]  /*0840*/  BSSY.RECONVERGENT B1, `(.L_x_5) ;  /* 0x0000007000017945 */ /* 0x000fe20003800200 */
[----:B0-----:R-:W-:Y:S01]  /*0850*/  IMAD R19, R15, 0x4, R14 ;  /* 0x000000040f137824 */ /* 0x001fe200078e020e */
[----:B------:R-:W-:-:S03]  /*0860*/  MOV R4, RZ ;  /* 0x000000ff00047202 */ /* 0x000fc60000000f00 */
[----:B------:R-:W-:-:S13]  /*0870*/  ISETP.NE.AND P0, PT, R16, UR5, PT ;  /* 0x0000000510007c0c */ /* 0x000fda000bf05270 */
[----:B------:R-:W-:Y:S05]  /*0880*/  @!P0 BRA `(.L_x_6) ;  /* 0x0000000000088947 */ /* 0x000fea0003800000 */
[----:B------:R-:W-:-:S06]  /*0890*/  IMAD.WIDE R4, R7, 0x4, R2 ;  /* 0x0000000407047825 */ /* 0x000fcc00078e0202 */
[----:B------:R0:W5:Y:S02]  /*08a0*/  LDG.E R4, desc[UR6][R4.64] ;  /* 0x0000000604047981 */ /* 0x000164000c1e1900 */
.L_x_6:
[----:B------:R-:W-:Y:S05]  /*08b0*/  BSYNC.RECONVERGENT B1 ;  /* 0x0000000000017941 */ /* 0x000fea0003800200 */
.L_x_5:
[----:B-----5:R2:W-:Y:S02]  /*08c0*/  STS [R19], R4 ;  /* 0x0000000413007388 */ /* 0x0205e40000000800 */
.L_x_4:
[----:B------:R-:W-:Y:S05]  /*08d0*/  BSYNC.RECONVERGENT B0 ;  /* 0x0000000000007941 */ /* 0x000fea0003800200 */
.L_x_0:
[----:B------:R-:W-:Y:S01]  /*08e0*/  IMAD.IADD R12, R12, 0x1, -R0 ;  /* 0x000000010c0c7824 */ /* 0x000fe200078e0a00 */
[C---:B------:R-:W-:Y:S01]  /*08f0*/  ISETP.NE.AND P0, PT, R8.reuse, RZ, PT ;  /* 0x000000ff0800720c */ /* 0x040fe20003f05270 */
[----:B------:R-:W-:Y:S01]  /*0900*/  BSSY.RECONVERGENT B0, `(.L_x_7) ;  /* 0x0000016000007945 */ /* 0x000fe20003800200 */
[----:B------:R-:W-:Y:S01]  /*0910*/  ISETP.NE.AND P1, PT, R8, R23, PT ;  /* 0x000000170800720c */ /* 0x000fe20003f25270 */
[----:B------:R-:W-:Y:S01]  /*0920*/  IMAD R0, R0, 0x2, R12 ;  /* 0x0000000200007824 */ /* 0x000fe200078e020c */
[----:B------:R-:W-:Y:S02]  /*0930*/  SEL R12, R17, R12, !P0 ;  /* 0x0000000c110c7207 */ /* 0x000fe40004000000 */
[----:B------:R-:W-:Y:S02]  /*0940*/  ISETP.NE.AND P0, PT, R13, RZ, PT ;  /* 0x000000ff0d00720c */ /* 0x000fe40003f05270 */
[----:B------:R-:W-:Y:S02]  /*0950*/  SEL R0, R15, R0, !P1 ;  /* 0x000000000f007207 */ /* 0x000fe40004800000 */
[----:B------:R-:W-:-:S02]  /*0960*/  IADD3 R12, PT, PT, R13, R12, RZ ;  /* 0x0000000c0d0c7210 */ /* 0x000fc40007ffe0ff */
[C---:B------:R-:W-:Y:S01]  /*0970*/  ISETP.GE.U32.AND P3, PT, R13.reuse, 0x2, PT ;  /* 0x000000020d00780c */ /* 0x040fe20003f66070 */
[----:B------:R-:W-:Y:S01]  /*0980*/  IMAD.IADD R0, R13, 0x1, R0 ;  /* 0x000000010d007824 */ /* 0x000fe200078e0200 */
[----:B------:R-:W-:-:S04]  /*0990*/  LEA R12, R12, UR4, 0x2 ;  /* 0x000000040c0c7c11 */ /* 0x000fc8000f8e10ff */
[----:B------:R-:W-:Y:S01]  /*09a0*/  LEA R7, R0, UR4, 0x2 ;  /* 0x0000000400077c11 */ /* 0x000fe2000f8e10ff */
[----:B------:R-:W-:Y:S06]  /*09b0*/  @P0 BRA `(.L_x_8) ;  /* 0x0000000000280947 */ /* 0x000fec0003800000 */
[C---:B------:R-:W-:Y:S01]  /*09c0*/  ISETP.GE.U32.AND P1, PT, R10.reuse, 0x2, PT ;  /* 0x000000020a00780c */ /* 0x040fe20003f26070 */
[----:B0-2---:R-:W-:Y:S01]  /*09d0*/  HFMA2 R4, -RZ, RZ, 0, 0 ;  /* 0x00000000ff047431 */ /* 0x005fe200000001ff */
[----:B------:R-:W-:Y:S01]  /*09e0*/  ISETP.NE.AND P2, PT, R10, RZ, PT ;  /* 0x000000ff0a00720c */ /* 0x000fe20003f45270 */
[----:B------:R-:W-:-:S10]  /*09f0*/  IMAD.MOV.U32 R0, RZ, RZ, RZ ;  /* 0x000000ffff007224 */ /* 0x000fd400078e00ff */
[----:B------:R-:W2:Y:S04]  /*0a00*/  @P1 LDG.E R0, desc[UR6][R2.64+-0x8] ;  /* 0xfffff80602001981 */ /* 0x000ea8000c1e1900 */
[----:B------:R-:W3:Y:S01]  /*0a10*/  @P2 LDG.E R4, desc[UR6][R2.64+-0x4] ;  /* 0xfffffc0602042981 */ /* 0x000ee2000c1e1900 */
[----:B------:R-:W-:-:S05]  /*0a20*/  IMAD R17, R17, 0x4, R6 ;  /* 0x0000000411117824 */ /* 0x000fca00078e0206 */
[----:B------:R-:W-:Y:S01]  /*0a30*/  LEA R5, R9, R17, 0x2 ;  /* 0x0000001109057211 */ /* 0x000fe200078e10ff */
[----:B--2---:R4:W-:Y:S04]  /*0a40*/  STS [R17], R0 ;  /* 0x0000000011007388 */ /* 0x0049e80000000800 */
[----:B---3--:R4:W-:Y:S02]  /*0a50*/  STS [R5], R4 ;  /* 0x0000000405007388 */ /* 0x0089e40000000800 */
.L_x_8:
[----:B------:R-:W-:Y:S05]  /*0a60*/  BSYNC.RECONVERGENT B0 ;  /* 0x0000000000007941 */ /* 0x000fea0003800200 */
.L_x_7:
[----:B0---4-:R0:W3:Y:S01]  /*0a70*/  LDS R5, [R12] ;  /* 0x000000000c057984 */ /* 0x0110e20000000800 */
[----:B------:R-:W-:Y:S04]  /*0a80*/  BSSY.RECONVERGENT B0, `(.L_x_9) ;  /* 0x000000f000007945 */ /* 0x000fe80003800200 */
[----:B------:R-:W-:Y:S01]  /*0a90*/  BSSY.RELIABLE B1, `(.L_x_10) ;  /* 0x000000c000017945 */ /* 0x000fe20003800100 */
[----:B------:R-:W4:Y:S04]  /*0aa0*/  LDS R14, [R14] ;  /* 0x000000000e0e7984 */ /* 0x000f280000000800 */
[----:B------:R0:W0:Y:S04]  /*0ab0*/  @P3 LDS R0, [R6+-0x8] ;  /* 0xfffff80006003984 */ /* 0x0000280000000800 */
[----:B------:R0:W0:Y:S01]  /*0ac0*/  LDS R10, [R7] ;  /* 0x00000000070a7984 */ /* 0x0000220000000800 */
[----:B------:R-:W-:Y:S05]  /*0ad0*/  @P3 BRA `(.L_x_11) ;  /* 0x00000000001c3947 */ /* 0x000fea0003800000 */
[----:B------:R-:W-:Y:S01]  /*0ae0*/  IMAD R8, R15, 0x2, R8 ;  /* 0x000000020f087824 */ /* 0x000fe200078e0208 */
[----:B------:R-:W-:Y:S05]  /*0af0*/  @!P0 BREAK.RELIABLE B1 ;  /* 0x0000000000018942 */ /* 0x000fea0003800100 */
[----:B------:R-:W-:-:S04]  /*0b00*/  LEA R8, R8, UR4, 0x2 ;  /* 0x0000000408087c11 */ /* 0x000fc8000f8e10ff */
[----:B--2---:R-:W-:Y:S01]  /*0b10*/  @!P0 LEA R4, R9, R8, 0x2 ;  /* 0x0000000809048211 */ /* 0x004fe200078e10ff */
[----:B0-----:R0:W2:Y:S05]  /*0b20*/  LDS R0, [R8] ;  /* 0x0000000008007984 */ /* 0x0010aa0000000800 */
[----:B------:R-:W0:Y:S01]  /*0b30*/  @!P0 LDS R4, [R4] ;  /* 0x0000000004048984 */ /* 0x000e220000000800 */
[----:B------:R-:W-:Y:S05]  /*0b40*/  @!P0 BRA `(.L_x_12) ;  /* 0x0000000000088947 */ /* 0x000fea0003800000 */
.L_x_11:
[----:B------:R-:W-:Y:S05]  /*0b50*/  BSYNC.RELIABLE B1 ;  /* 0x0000000000017941 */ /* 0x000fea0003800100 */
.L_x_10:
[----:B0-2---:R0:W2:Y:S02]  /*0b60*/  LDS R4, [R6+-0x4] ;  /* 0xfffffc0006047984 */ /* 0x0050a40000000800 */
.L_x_12:
[----:B------:R-:W-:Y:S05]  /*0b70*/  BSYNC.RECONVERGENT B0 ;  /* 0x0000000000007941 */ /* 0x000fea0003800200 */
.L_x_9:
[----:B------:R-:W-:Y:S05]  /*0b80*/  WARPSYNC.ALL ;  /* 0x0000000000007948 */ /* 0x000fea0003800000 */
[----:B0-----:R-:W0:Y:S01]  /*0b90*/  LDS R6, [R6] ;  /* 0x0000000006067984 */ /* 0x001e220000000800 */
[----:B------:R-:W5:Y:S01]  /*0ba0*/  LDC.64 R2, c[0x0][0x390] ;  /* 0x0000e400ff027b82 */ /* 0x000f620000000a00 */
[----:B---34-:R-:W-:-:S04]  /*0bb0*/  FADD R5, R5, R14 ;  /* 0x0000000e05057221 */ /* 0x018fc80000000000 */
[----:B------:R-:W-:-:S04]  /*0bc0*/  FADD R5, R10, R5 ;  /* 0x000000050a057221 */ /* 0x000fc80000000000 */
[----:B--2---:R-:W-:-:S04]  /*0bd0*/  FADD R5, R5, -R0 ;  /* 0x8000000005057221 */ /* 0x004fc80000000000 */
[----:B------:R-:W-:Y:S01]  /*0be0*/  FADD R5, R5, -R4 ;  /* 0x8000000405057221 */ /* 0x000fe20000000000 */
[----:B-----5:R-:W-:-:S04]  /*0bf0*/  IMAD.WIDE R2, R11, 0x4, R2 ;  /* 0x000000040b027825 */ /* 0x020fc800078e0202 */
[----:B0-----:R-:W-:-:S05]  /*0c00*/  FADD R5, -R6, R5 ;  /* 0x0000000506057221 */ /* 0x001fca0000000100 */
[----:B------:R-:W-:Y:S01]  /*0c10*/  STG.E desc[UR6][R2.64], R5 ;  /* 0x0000000502007986 */ /* 0x000fe2000c101906 */
[----:B------:R-:W-:Y:S05]  /*0c20*/  EXIT ;  /* 0x000000000000794d */ /* 0x000fea0003800000 */
.L_x_13:
[----:B------:R-:W-:-:S00]  /*0c30*/  BRA `(.L_x_13) ;  /* 0xfffffffc00fc7947 */ /* 0x000fc0000383ffff */
[----:B------:R-:W-:-:S00]  /*0c40*/  NOP ;  /* 0x0000000000007918 */ /* 0x000fc00000000000 */
        /* <DEDUP_REMOVED lines=11> */
.L_x_20:


//--------------------- .text._Z18shared_memory_implPKfS0_Pfiii --------------------------
	.section	.text._Z18shared_memory_implPKfS0_Pfiii,"ax",@progbits
	.align	128
        .global         _Z18shared_memory_implPKfS0_Pfiii
        .type           _Z18shared_memory_implPKfS0_Pfiii,@function
        .size           _Z18shared_memory_implPKfS0_Pfiii,(.L_x_21 - _Z18shared_memory_implPKfS0_Pfiii)
        .other          _Z18shared_memory_implPKfS0_Pfiii,@"STO_CUDA_ENTRY STV_DEFAULT"
_Z18shared_memory_implPKfS0_Pfiii:
.text._Z18shared_memory_implPKfS0_Pfiii:
[----:B------:R-:W-:Y:S01]  /*0000*/  LDC R1, c[0x0][0x37c] ;  /* 0x0000df00ff017b82 */ /* 0x000fe20000000800 */
[----:B------:R-:W0:Y:S07]  /*0010*/  S2R R4, SR_TID.X ;  /* 0x0000000000047919 */ /* 0x000e2e0000002100 */
[----:B------:R-:W0:Y:S08]  /*0020*/  S2UR UR4, SR_CTAID.X ;  /* 0x00000000000479c3 */ /* 0x000e300000002500 */
[----:B------:R-:W0:Y:S08]  /*0030*/  LDC R5, c[0x0][0x360] ;  /* 0x0000d800ff057b82 */ /* 0x000e300000000800 */
[----:B------:R-:W1:Y:S01]  /*0040*/  LDC.64 R2, c[0x0][0x398] ;  /* 0x0000e600ff027b82 */ /* 0x000e620000000a00 */
[----:B0-----:R-:W-:-:S02]  /*0050*/  IMAD R0, R5, UR4, R4 ;  /* 0x0000000405007c24 */ /* 0x001fc4000f8e0204 */
[----:B-1----:R-:W-:-:S05]  /*0060*/  IMAD R5, R3, R2, RZ ;  /* 0x0000000203057224 */ /* 0x002fca00078e02ff */
[----:B------:R-:W-:-:S13]  /*0070*/  ISETP.GE.AND P0, PT, R0, R5, PT ;  /* 0x000000050000720c */ /* 0x000fda0003f06270 */
[----:B------:R-:W-:Y:S05]  /*0080*/  @P0 EXIT ;  /* 0x000000000000094d */ /* 0x000fea0003800000 */
[----:B------:R-:W-:Y:S01]  /*0090*/  IABS R8, R3 ;  /* 0x0000000300087213 */ /* 0x000fe20000000000 */
[----:B------:R-:W0:Y:S01]  /*00a0*/  LDCU.64 UR6, c[0x0][0x358] ;  /* 0x00006b00ff0677ac */ /* 0x000e220008000a00 */
[----:B------:R-:W-:Y:S02]  /*00b0*/  IABS R10, R0 ;  /* 0x00000000000a7213 */ /* 0x000fe40000000000 */
[----:B------:R-:W1:Y:S08]  /*00c0*/  I2F.RP R5, R8 ;  /* 0x0000000800057306 */ /* 0x000e700000209400 */
[----:B-1----:R-:W1:Y:S02]  /*00d0*/  MUFU.RCP R5, R5 ;  /* 0x0000000500057308 */ /* 0x002e640000001000 */
[----:B-1----:R-:W-:-:S06]  /*00e0*/  IADD3 R6, PT, PT, R5, 0xffffffe, RZ ;  /* 0x0ffffffe05067810 */ /* 0x002fcc0007ffe0ff */
[----:B------:R1:W2:Y:S02]  /*00f0*/  F2I.FTZ.U32.TRUNC.NTZ R7, R6 ;  /* 0x0000000600077305 */ /* 0x0002a4000021f000 */
[----:B-1----:R-:W-:Y:S02]  /*0100*/  HFMA2 R6, -RZ, RZ, 0, 0 ;  /* 0x00000000ff067431 */ /* 0x002fe400000001ff */
[----:B--2---:R-:W-:-:S04]  /*0110*/  IMAD.MOV R9, RZ, RZ, -R7 ;  /* 0x000000ffff097224 */ /* 0x004fc800078e0a07 */
[----:B------:R-:W-:-:S04]  /*0120*/  IMAD R9, R9, R8, RZ ;  /* 0x0000000809097224 */ /* 0x000fc800078e02ff */
[----:B------:R-:W-:-:S04]  /*0130*/  IMAD.HI.U32 R7, R7, R9, R6 ;  /* 0x0000000907077227 */ /* 0x000fc800078e0006 */
[----:B------:R-:W-:Y:S02]  /*0140*/  IMAD.MOV.U32 R9, RZ, RZ, R10 ;  /* 0x000000ffff097224 */ /* 0x000fe400078e000a */
[----:B------:R-:W1:Y:S02]  /*0150*/  LDC.64 R10, c[0x0][0x380] ;  /* 0x0000e000ff0a7b82 */ /* 0x000e640000000a00 */
[----:B------:R-:W-:-:S05]  /*0160*/  IMAD.HI.U32 R7, R7, R9, RZ ;  /* 0x0000000907077227 */ /* 0x000fca00078e00ff */
[----:B------:R-:W-:-:S05]  /*0170*/  IADD3 R5, PT, PT, -R7, RZ, RZ ;  /* 0x000000ff07057210 */ /* 0x000fca0007ffe1ff */
[----:B------:R-:W-:-:S05]  /*0180*/  IMAD R5, R8, R5, R9 ;  /* 0x0000000508057224 */ /* 0x000fca00078e0209 */
[----:B------:R-:W-:-:S13]  /*0190*/  ISETP.GT.U32.AND P1, PT, R8, R5, PT ;  /* 0x000000050800720c */ /* 0x000fda0003f24070 */
[----:B------:R-:W-:Y:S01]  /*01a0*/  @!P1 IMAD.IADD R5, R5, 0x1, -R8 ;  /* 0x0000000105059824 */ /* 0x000fe200078e0a08 */
[----:B------:R-:W-:Y:S02]  /*01b0*/  @!P1 IADD3 R7, PT, PT, R7, 0x1, RZ ;  /* 0x0000000107079810 */ /* 0x000fe40007ffe0ff */
[----:B------:R-:W-:Y:S02]  /*01c0*/  ISETP.NE.AND P1, PT, R3, RZ, PT ;  /* 0x000000ff0300720c */ /* 0x000fe40003f25270 */
[----:B------:R-:W-:Y:S02]  /*01d0*/  ISETP.GE.U32.AND P0, PT, R5, R8, PT ;  /* 0x000000080500720c */ /* 0x000fe40003f06070 */
[----:B------:R-:W-:-:S04]  /*01e0*/  LOP3.LUT R5, R0, R3, RZ, 0x3c, !PT ;  /* 0x0000000300057212 */ /* 0x000fc800078e3cff */
[----:B------:R-:W-:Y:S01]  /*01f0*/  ISETP.GE.AND P2, PT, R5, RZ, PT ;  /* 0x000000ff0500720c */ /* 0x000fe20003f46270 */
[----:B------:R-:W-:-:S06]  /*0200*/  VIADD R5, R2, 0xffffffff ;  /* 0xffffffff02057836 */ /* 0x000fcc0000000000 */
[----:B------:R-:W-:-:S05]  /*0210*/  @P0 VIADD R7, R7, 0x1 ;  /* 0x0000000107070836 */ /* 0x000fca0000000000 */
[----:B------:R-:W-:Y:S02]  /*0220*/  MOV R12, R7 ;  /* 0x00000007000c7202 */ /* 0x000fe40000000f00 */
[----:B------:R-:W2:Y:S03]  /*0230*/  LDC.64 R6, c[0x0][0x388] ;  /* 0x0000e200ff067b82 */ /* 0x000ea60000000a00 */
[----:B------:R-:W-:Y:S01]  /*0240*/  @!P2 IMAD.MOV R12, RZ, RZ, -R12 ;  /* 0x000000ffff0ca224 */ /* 0x000fe200078e0a0c */
[----:B------:R-:W-:-:S04]  /*0250*/  @!P1 LOP3.LUT R12, RZ, R3, RZ, 0x33, !PT ;  /* 0x00000003ff0c9212 */ /* 0x000fc800078e33ff */
[C---:B------:R-:W-:Y:S02]  /*0260*/  ISETP.NE.AND P0, PT, R12.reuse, RZ, PT ;  /* 0x000000ff0c00720c */ /* 0x040fe40003f05270 */
[C---:B------:R-:W-:Y:S02]  /*0270*/  IADD3 R8, PT, PT, -R12.reuse, RZ, RZ ;  /* 0x000000ff0c087210 */ /* 0x040fe40007ffe1ff */
[----:B------:R-:W-:-:S03]  /*0280*/  ISETP.GE.AND P1, PT, R12, R5, PT ;  /* 0x000000050c00720c */ /* 0x000fc60003f26270 */
[----:B------:R-:W-:-:S04]  /*0290*/  IMAD R13, R3, R8, R0 ;  /* 0x00000008030d7224 */ /* 0x000fc800078e0200 */
[C---:B------:R-:W-:Y:S01]  /*02a0*/  IMAD R5, R12.reuse, R3, R13 ;  /* 0x000000030c057224 */ /* 0x040fe200078e020d */
[C---:B------:R-:W-:Y:S02]  /*02b0*/  ISETP.GE.AND P2, PT, R13.reuse, 0x2, PT ;  /* 0x000000020d00780c */ /* 0x040fe40003f46270 */
[----:B------:R-:W-:Y:S02]  /*02c0*/  @P0 IADD3 R2, PT, PT, R12, -0x1, RZ ;  /* 0xffffffff0c020810 */ /* 0x000fe40007ffe0ff */
[----:B------:R-:W-:-:S03]  /*02d0*/  ISETP.GE.AND P3, PT, R13, 0x1, PT ;  /* 0x000000010d00780c */ /* 0x000fc60003f66270 */
[----:B------:R-:W-:Y:S02]  /*02e0*/  @P0 IMAD R9, R2, R3, R13 ;  /* 0x0000000302090224 */ /* 0x000fe400078e020d */
[----:B------:R-:W-:Y:S02]  /*02f0*/  HFMA2 R2, -RZ, RZ, 0, 0 ;  /* 0x00000000ff027431 */ /* 0x000fe400000001ff */
[----:B-1----:R-:W-:-:S04]  /*0300*/  @P0 IMAD.WIDE R8, R9, 0x4, R10 ;  /* 0x0000000409080825 */ /* 0x002fc800078e020a */
[C---:B------:R-:W-:Y:S01]  /*0310*/  IMAD.WIDE R10, R5.reuse, 0x4, R10 ;  /* 0x00000004050a7825 */ /* 0x040fe200078e020a */
[----:B------:R-:W-:Y:S01]  /*0320*/  CS2R R14, SRZ ;  /* 0x00000000000e7805 */ /* 0x000fe2000001ff00 */
[----:B0-----:R0:W3:Y:S02]  /*0330*/  @P0 LDG.E R2, desc[UR6][R8.64] ;  /* 0x0000000608020981 */ /* 0x0010e4000c1e1900 */
[----:B--2---:R-:W-:-:S04]  /*0340*/  IMAD.WIDE R12, R5, 0x4, R6 ;  /* 0x00000004050c7825 */ /* 0x004fc800078e0206 */
[----:B------:R-:W-:Y:S01]  /*0350*/  @!P1 IMAD.WIDE R6, R3, 0x4, R10 ;  /* 0x0000000403069825 */ /* 0x000fe200078e020a */
[----:B------:R-:W2:Y:S03]  /*0360*/  @P2 LDG.E R15, desc[UR6][R12.64+-0x8] ;  /* 0xfffff8060c0f2981 */ /* 0x000ea6000c1e1900 */
[----:B------:R-:W-:Y:S01]  /*0370*/  IMAD.MOV.U32 R16, RZ, RZ, RZ ;  /* 0x000000ffff107224 */ /* 0x000fe200078e00ff */
[----:B------:R1:W4:Y:S01]  /*0380*/  LDG.E R10, desc[UR6][R10.64] ;  /* 0x000000060a0a7981 */ /* 0x000322000c1e1900 */
[----:B------:R-:W5:Y:S03]  /*0390*/  S2UR UR5, SR_CgaCtaId ;  /* 0x00000000000579c3 */ /* 0x000f660000008800 */
[----:B------:R1:W2:Y:S04]  /*03a0*/  @!P1 LDG.E R14, desc[UR6][R6.64] ;  /* 0x00000006060e9981 */ /* 0x0002a8000c1e1900 */
[----:B------:R-:W2:Y:S01]  /*03b0*/  @P3 LDG.E R16, desc[UR6][R12.64+-0x4] ;  /* 0xfffffc060c103981 */ /* 0x000ea2000c1e1900 */
[----:B0-----:R-:W0:Y:S03]  /*03c0*/  LDC R8, c[0x0][0x3a0] ;  /* 0x0000e800ff087b82 */ /* 0x001e260000000800 */
[----:B------:R-:W2:Y:S01]  /*03d0*/  LDG.E R17, desc[UR6][R12.64] ;  /* 0x000000060c117981 */ /* 0x000ea2000c1e1900 */
[----:B------:R-:W-:-:S02]  /*03e0*/  UMOV UR4, 0x400 ;  /* 0x0000040000047882 */ /* 0x000fc40000000000 */
[----:B-----5:R-:W-:-:S06]  /*03f0*/  ULEA UR4, UR5, UR4, 0x18 ;  /* 0x0000000405047291 */ /* 0x020fcc000f8ec0ff */
[----:B------:R-:W-:-:S04]  /*0400*/  LEA R5, R4, UR4, 0x2 ;  /* 0x0000000404057c11 */ /* 0x000fc8000f8e10ff */
[----:B0-----:R-:W-:-:S04]  /*0410*/  LEA R9, R8, R5, 0x2 ;  /* 0x0000000508097211 */ /* 0x001fc800078e10ff */
[----:B-1----:R-:W-:-:S05]  /*0420*/  LEA R11, R8, R9, 0x2 ;  /* 0x00000009080b7211 */ /* 0x002fca00078e10ff */
[----:B------:R-:W-:-:S05]  /*0430*/  IMAD R4, R8, 0x4, R11 ;  /* 0x0000000408047824 */ /* 0x000fca00078e020b */
[----:B------:R-:W-:-:S04]  /*0440*/  LEA R7, R8, R4, 0x2 ;  /* 0x0000000408077211 */ /* 0x000fc800078e10ff */
[----:B------:R-:W-:Y:S01]  /*0450*/  LEA R6, R8, R7, 0x2 ;  /* 0x0000000708067211 */ /* 0x000fe200078e10ff */
[----:B---3--:R0:W-:Y:S04]  /*0460*/  STS [R5], R2 ;  /* 0x0000000205007388 */ /* 0x0081e80000000800 */
[----:B----4-:R-:W-:Y:S01]  /*0470*/  STS [R9], R10 ;  /* 0x0000000a09007388 */ /* 0x010fe20000000800 */
[----:B0-----:R-:W0:Y:S03]  /*0480*/  LDC.64 R2, c[0x0][0x390] ;  /* 0x0000e400ff027b82 */ /* 0x001e260000000a00 */
[----:B--2---:R-:W-:Y:S04]  /*0490*/  STS [R11], R14 ;  /* 0x0000000e0b007388 */ /* 0x004fe80000000800 */
[----:B------:R-:W-:Y:S04]  /*04a0*/  STS [R4], R15 ;  /* 0x0000000f04007388 */ /* 0x000fe80000000800 */
[----:B------:R-:W-:Y:S04]  /*04b0*/  STS [R7], R16 ;  /* 0x0000001007007388 */ /* 0x000fe80000000800 */
[----:B------:R-:W-:Y:S04]  /*04c0*/  STS [R6], R17 ;  /* 0x0000001106007388 */ /* 0x000fe80000000800 */
[----:B------:R-:W-:Y:S04]  /*04d0*/  LDS R8, [R5] ;  /* 0x0000000005087984 */ /* 0x000fe80000000800 */
[----:B------:R-:W1:Y:S04]  /*04e0*/  LDS R13, [R9] ;  /* 0x00000000090d7984 */ /* 0x000e680000000800 */
[----:B------:R-:W2:Y:S04]  /*04f0*/  LDS R19, [R11] ;  /* 0x000000000b137984 */ /* 0x000ea80000000800 */
[----:B------:R-:W3:Y:S04]  /*0500*/  LDS R21, [R4] ;  /* 0x0000000004157984 */ /* 0x000ee80000000800 */
[----:B------:R-:W4:Y:S01]  /*0510*/  LDS R23, [R7] ;  /* 0x0000000007177984 */ /* 0x000f220000000800 */
[----:B0-----:R-:W-:-:S04]  /*0520*/  IMAD.WIDE R2, R0, 0x4, R2 ;  /* 0x0000000400027825 */ /* 0x001fc800078e0202 */
[----:B-1----:R-:W-:-:S04]  /*0530*/  FADD R8, R8, R13 ;  /* 0x0000000d08087221 */ /* 0x002fc80000000000 */
[----:B--2---:R-:W-:-:S04]  /*0540*/  FADD R8, R8, R19 ;  /* 0x0000001308087221 */ /* 0x004fc80000000000 */
[----:B---3--:R-:W-:-:S04]  /*0550*/  FADD R8, R8, -R21 ;  /* 0x8000001508087221 */ /* 0x008fc80000000000 */
[----:B----4-:R-:W-:-:S04]  /*0560*/  FADD R8, R8, -R23 ;  /* 0x8000001708087221 */ /* 0x010fc80000000000 */
[----:B------:R-:W-:-:S05]  /*0570*/  FADD R17, -R17, R8 ;  /* 0x0000000811117221 */ /* 0x000fca0000000100 */
[----:B------:R-:W-:Y:S01]  /*0580*/  STG.E desc[UR6][R2.64], R17 ;  /* 0x0000001102007986 */ /* 0x000fe2000c101906 */
[----:B------:R-:W-:Y:S05]  /*0590*/  EXIT ;  /* 0x000000000000794d */ /* 0x000fea0003800000 */
.L_x_14:
        /* <DEDUP_REMOVED lines=14> */
.L_x_21:


//--------------------- .text._Z10basic_implPKfS0_Pfiiiii --------------------------
	.section	.text._Z10basic_implPKfS0_Pfiiiii,"ax",@progbits
	.align	128
        .global         _Z10basic_implPKfS0_Pfiiiii
        .type           _Z10basic_implPKfS0_Pfiiiii,@function
        .size           _Z10basic_implPKfS0_Pfiiiii,(.L_x_22 - _Z10basic_implPKfS0_Pfiiiii)
        .other          _Z10basic_implPKfS0_Pfiiiii,@"STO_CUDA_ENTRY STV_DEFAULT"
_Z10basic_implPKfS0_Pfiiiii:
.text._Z10basic_implPKfS0_Pfiiiii:
[----:B------:R-:W-:Y:S01]  /*0000*/  LDC R1, c[0x0][0x37c] ;  /* 0x0000df00ff017b82 */ /* 0x000fe20000000800 */
[----:B------:R-:W0:Y:S01]  /*0010*/  S2R R0, SR_TID.X ;  /* 0x0000000000007919 */ /* 0x000e220000002100 */
[----:B------:R-:W0:Y:S02]  /*0020*/  LDCU UR4, c[0x0][0x3a8] ;  /* 0x00007500ff0477ac */ /* 0x000e240008000800 */
[----:B0-----:R-:W-:-:S13]  /*0030*/  ISETP.GE.AND P0, PT, R0, UR4, PT ;  /* 0x0000000400007c0c */ /* 0x001fda000bf06270 */
[----:B------:R-:W-:Y:S05]  /*0040*/  @P0 EXIT ;  /* 0x000000000000094d */ /* 0x000fea0003800000 */
[----:B------:R-:W0:Y:S01]  /*0050*/  LDC.64 R2, c[0x0][0x398] ;  /* 0x0000e600ff027b82 */ /* 0x000e220000000a00 */
[----:B------:R-:W1:Y:S01]  /*0060*/  S2R R5, SR_CTAID.X ;  /* 0x0000000000057919 */ /* 0x000e620000002500 */
[----:B------:R-:W2:Y:S01]  /*0070*/  LDCU UR5, c[0x0][0x3a4] ;  /* 0x00007480ff0577ac */ /* 0x000ea20008000800 */
[----:B------:R-:W1:Y:S01]  /*0080*/  LDCU UR4, c[0x0][0x360] ;  /* 0x00006c00ff0477ac */ /* 0x000e620008000800 */
[----:B0-----:R-:W-:-:S05]  /*0090*/  IMAD R4, R3, R2, RZ ;  /* 0x0000000203047224 */ /* 0x001fca00078e02ff */
[----:B--2---:R-:W-:Y:S01]  /*00a0*/  ISETP.GT.AND P0, PT, R4, UR5, PT ;  /* 0x0000000504007c0c */ /* 0x004fe2000bf04270 */
[----:B-1----:R-:W-:-:S05]  /*00b0*/  IMAD R0, R5, UR4, R0 ;  /* 0x0000000405007c24 */ /* 0x002fca000f8e0200 */
[----:B------:R-:W-:-:S07]  /*00c0*/  IADD3 R0, PT, PT, R0, UR5, RZ ;  /* 0x0000000500007c10 */ /* 0x000fce000fffe0ff */
[----:B------:R-:W-:Y:S05]  /*00d0*/  @!P0 EXIT ;  /* 0x000000000000894d */ /* 0x000fea0003800000 */
[----:B------:R-:W-:Y:S01]  /*00e0*/  IABS R7, R3 ;  /* 0x0000000300077213 */ /* 0x000fe20000000000 */
[----:B------:R-:W0:Y:S01]  /*00f0*/  LDCU.64 UR4, c[0x0][0x358] ;  /* 0x00006b00ff0477ac */ /* 0x000e220008000a00 */
[----:B------:R-:W-:Y:S02]  /*0100*/  IADD3 R2, PT, PT, R2, -0x1, RZ ;  /* 0xffffffff02027810 */ /* 0x000fe40007ffe0ff */
[----:B------:R-:W1:Y:S08]  /*0110*/  I2F.RP R6, R7 ;  /* 0x0000000700067306 */ /* 0x000e700000209400 */
[----:B-1----:R-:W1:Y:S02]  /*0120*/  MUFU.RCP R6, R6 ;  /* 0x0000000600067308 */ /* 0x002e640000001000 */
[----:B-1----:R-:W-:-:S06]  /*0130*/  IADD3 R4, PT, PT, R6, 0xffffffe, RZ ;  /* 0x0ffffffe06047810 */ /* 0x002fcc0007ffe0ff */
[----:B------:R1:W2:Y:S02]  /*0140*/  F2I.FTZ.U32.TRUNC.NTZ R5, R4 ;  /* 0x0000000400057305 */ /* 0x0002a4000021f000 */
[----:B-1----:R-:W-:Y:S02]  /*0150*/  HFMA2 R4, -RZ, RZ, 0, 0 ;  /* 0x00000000ff047431 */ /* 0x002fe400000001ff */
[----:B--2---:R-:W-:-:S04]  /*0160*/  IMAD.MOV R8, RZ, RZ, -R5 ;  /* 0x000000ffff087224 */ /* 0x004fc800078e0a05 */
[----:B------:R-:W-:Y:S01]  /*0170*/  IMAD R9, R8, R7, RZ ;  /* 0x0000000708097224 */ /* 0x000fe200078e02ff */
[----:B------:R-:W-:-:S03]  /*0180*/  IABS R8, R0 ;  /* 0x0000000000087213 */ /* 0x000fc60000000000 */
[----:B------:R-:W-:Y:S01]  /*0190*/  IMAD.HI.U32 R5, R5, R9, R4 ;  /* 0x0000000905057227 */ /* 0x000fe200078e0004 */
[----:B------:R-:W-:-:S04]  /*01a0*/  LOP3.LUT R4, R0, R3, RZ, 0x3c, !PT ;  /* 0x0000000300047212 */ /* 0x000fc800078e3cff */
[----:B------:R-:W-:Y:S01]  /*01b0*/  ISETP.GE.AND P1, PT, R4, RZ, PT ;  /* 0x000000ff0400720c */ /* 0x000fe20003f26270 */
[----:B------:R-:W-:-:S04]  /*01c0*/  IMAD.HI.U32 R5, R5, R8, RZ ;  /* 0x0000000805057227 */ /* 0x000fc800078e00ff */
[----:B------:R-:W-:-:S04]  /*01d0*/  IMAD.MOV R6, RZ, RZ, -R5 ;  /* 0x000000ffff067224 */ /* 0x000fc800078e0a05 */
[----:B------:R-:W-:-:S05]  /*01e0*/  IMAD R6, R7, R6, R8 ;  /* 0x0000000607067224 */ /* 0x000fca00078e0208 */
[----:B------:R-:W-:-:S13]  /*01f0*/  ISETP.GT.U32.AND P2, PT, R7, R6, PT ;  /* 0x000000060700720c */ /* 0x000fda0003f44070 */
[-C--:B------:R-:W-:Y:S01]  /*0200*/  @!P2 IADD3 R6, PT, PT, R6, -R7.reuse, RZ ;  /* 0x800000070606a210 */ /* 0x080fe20007ffe0ff */
[----:B------:R-:W-:Y:S01]  /*0210*/  @!P2 VIADD R5, R5, 0x1 ;  /* 0x000000010505a836 */ /* 0x000fe20000000000 */
[----:B------:R-:W-:Y:S02]  /*0220*/  ISETP.NE.AND P2, PT, R3, RZ, PT ;  /* 0x000000ff0300720c */ /* 0x000fe40003f45270 */
[----:B------:R-:W-:Y:S02]  /*0230*/  ISETP.GE.U32.AND P0, PT, R6, R7, PT ;  /* 0x000000070600720c */ /* 0x000fe40003f06070 */
[----:B------:R-:W1:Y:S11]  /*0240*/  LDC.64 R6, c[0x0][0x380] ;  /* 0x0000e000ff067b82 */ /* 0x000e760000000a00 */
[----:B------:R-:W-:-:S04]  /*0250*/  @P0 IADD3 R5, PT, PT, R5, 0x1, RZ ;  /* 0x0000000105050810 */ /* 0x000fc80007ffe0ff */
[----:B------:R-:W-:Y:S02]  /*0260*/  MOV R9, R5 ;  /* 0x0000000500097202 */ /* 0x000fe40000000f00 */
[----:B------:R-:W2:Y:S03]  /*0270*/  LDC.64 R4, c[0x0][0x388] ;  /* 0x0000e200ff047b82 */ /* 0x000ea60000000a00 */
[----:B------:R-:W-:Y:S01]  /*0280*/  @!P1 IMAD.MOV R9, RZ, RZ, -R9 ;  /* 0x000000ffff099224 */ /* 0x000fe200078e0a09 */
[----:B------:R-:W-:-:S04]  /*0290*/  @!P2 LOP3.LUT R9, RZ, R3, RZ, 0x33, !PT ;  /* 0x00000003ff09a212 */ /* 0x000fc800078e33ff */
[C---:B------:R-:W-:Y:S02]  /*02a0*/  ISETP.NE.AND P0, PT, R9.reuse, RZ, PT ;  /* 0x000000ff0900720c */ /* 0x040fe40003f05270 */
[C---:B------:R-:W-:Y:S02]  /*02b0*/  IADD3 R8, PT, PT, -R9.reuse, RZ, RZ ;  /* 0x000000ff09087210 */ /* 0x040fe40007ffe1ff */
[----:B------:R-:W-:-:S03]  /*02c0*/  ISETP.NE.AND P1, PT, R9, R2, PT ;  /* 0x000000020900720c */ /* 0x000fc60003f25270 */
[----:B------:R-:W-:-:S04]  /*02d0*/  IMAD R14, R3, R8, R0 ;  /* 0x00000008030e7224 */ /* 0x000fc800078e0200 */
[C---:B------:R-:W-:Y:S01]  /*02e0*/  IMAD R13, R9.reuse, R3, R14 ;  /* 0x00000003090d7224 */ /* 0x040fe200078e020e */
[----:B------:R-:W-:Y:S01]  /*02f0*/  ISETP.GE.AND P2, PT, R14, 0x2, PT ;  /* 0x000000020e00780c */ /* 0x000fe20003f46270 */
[----:B------:R-:W-:Y:S02]  /*0300*/  @P0 VIADD R2, R9, 0xffffffff ;  /* 0xffffffff09020836 */ /* 0x000fe40000000000 */
[----:B-1----:R-:W-:-:S04]  /*0310*/  IMAD.WIDE R8, R13, 0x4, R6 ;  /* 0x000000040d087825 */ /* 0x002fc800078e0206 */
[----:B------:R-:W-:Y:S02]  /*0320*/  @P0 IMAD R11, R2, R3, R14 ;  /* 0x00000003020b0224 */ /* 0x000fe400078e020e */
[----:B------:R-:W-:Y:S02]  /*0330*/  @P1 IMAD.WIDE R2, R3, 0x4, R8 ;  /* 0x0000000403021825 */ /* 0x000fe400078e0208 */
[----:B0-----:R0:W5:Y:S02]  /*0340*/  LDG.E R9, desc[UR4][R8.64] ;  /* 0x0000000408097981 */ /* 0x001164000c1e1900 */
[----:B------:R-:W-:Y:S01]  /*0350*/  @P0 IMAD.WIDE R6, R11, 0x4, R6 ;  /* 0x000000040b060825 */ /* 0x000fe200078e0206 */
[----:B------:R-:W-:-:S03]  /*0360*/  CS2R R10, SRZ ;  /* 0x00000000000a7805 */ /* 0x000fc6000001ff00 */
[----:B--2---:R-:W-:-:S03]  /*0370*/  IMAD.WIDE R4, R13, 0x4, R4 ;  /* 0x000000040d047825 */ /* 0x004fc600078e0204 */
[----:B------:R0:W5:Y:S04]  /*0380*/  @P0 LDG.E R10, desc[UR4][R6.64] ;  /* 0x00000004060a0981 */ /* 0x000168000c1e1900 */
[----:B------:R0:W5:Y:S04]  /*0390*/  @P1 LDG.E R11, desc[UR4][R2.64] ;  /* 0x00000004020b1981 */ /* 0x000168000c1e1900 */
[----:B------:R0:W5:Y:S01]  /*03a0*/  @P2 LDG.E R12, desc[UR4][R4.64+-0x8] ;  /* 0xfffff804040c2981 */ /* 0x000162000c1e1900 */
[----:B------:R-:W-:Y:S04]  /*03b0*/  BSSY.RECONVERGENT B0, `(.L_x_15) ;  /* 0x000000a000007945 */ /* 0x000fe80003800200 */
[----:B------:R-:W-:Y:S04]  /*03c0*/  BSSY.RELIABLE B1, `(.L_x_16) ;  /* 0x0000007000017945 */ /* 0x000fe80003800100 */
[----:B------:R-:W-:Y:S05]  /*03d0*/  @P2 BRA `(.L_x_17) ;  /* 0x0000000000142947 */ /* 0x000fea0003800000 */
[----:B------:R-:W-:Y:S02]  /*03e0*/  ISETP.NE.AND P0, PT, R14, 0x1, PT ;  /* 0x000000010e00780c */ /* 0x000fe40003f05270 */
[----:B-----5:R-:W-:Y:S02]  /*03f0*/  MOV R12, RZ ;  /* 0x000000ff000c7202 */ /* 0x020fe40000000f00 */
[----:B0-----:R-:W-:-:S09]  /*0400*/  MOV R6, RZ ;  /* 0x000000ff00067202 */ /* 0x001fd20000000f00 */
[----:B------:R-:W-:Y:S05]  /*0410*/  @P0 BREAK.RELIABLE B1 ;  /* 0x0000000000010942 */ /* 0x000fea0003800100 */
[----:B------:R-:W-:Y:S05]  /*0420*/  @P0 BRA `(.L_x_18) ;  /* 0x0000000000080947 */ /* 0x000fea0003800000 */
.L_x_17:
[----:B------:R-:W-:Y:S05]  /*0430*/  BSYNC.RELIABLE B1 ;  /* 0x0000000000017941 */ /* 0x000fea0003800100 */
.L_x_16:
[----:B0-----:R0:W5:Y:S02]  /*0440*/  LDG.E R6, desc[UR4][R4.64+-0x4] ;  /* 0xfffffc0404067981 */ /* 0x001164000c1e1900 */
.L_x_18:
[----:B------:R-:W-:Y:S05]  /*0450*/  BSYNC.RECONVERGENT B0 ;  /* 0x0000000000007941 */ /* 0x000fea0003800200 */
.L_x_15:
[----:B------:R-:W-:Y:S05]  /*0460*/  WARPSYNC.ALL ;  /* 0x0000000000007948 */ /* 0x000fea0003800000 */
[----:B0-----:R-:W2:Y:S01]  /*0470*/  LDG.E R4, desc[UR4][R4.64] ;  /* 0x0000000404047981 */ /* 0x001ea2000c1e1900 */
[----:B------:R-:W0:Y:S01]  /*0480*/  LDC.64 R2, c[0x0][0x390] ;  /* 0x0000e400ff027b82 */ /* 0x000e220000000a00 */
[----:B-----5:R-:W-:-:S04]  /*0490*/  FADD R10, R9, R10 ;  /* 0x0000000a090a7221 */ /* 0x020fc80000000000 */
[----:B------:R-:W-:-:S04]  /*04a0*/  FADD R11, R10, R11 ;  /* 0x0000000b0a0b7221 */ /* 0x000fc80000000000 */
[----:B------:R-:W-:-:S04]  /*04b0*/  FADD R11, R11, -R12 ;  /* 0x8000000c0b0b7221 */ /* 0x000fc80000000000 */
[----:B------:R-:W-:Y:S01]  /*04c0*/  FADD R11, R11, -R6 ;  /* 0x800000060b0b7221 */ /* 0x000fe20000000000 */
[----:B0-----:R-:W-:-:S04]  /*04d0*/  IMAD.WIDE R2, R0, 0x4, R2 ;  /* 0x0000000400027825 */ /* 0x001fc800078e0202 */
[----:B--2---:R-:W-:-:S05]  /*04e0*/  FADD R11, -R4, R11 ;  /* 0x0000000b040b7221 */ /* 0x004fca0000000100 */
[----:B------:R-:W-:Y:S01]  /*04f0*/  STG.E desc[UR4][R2.64], R11 ;  /* 0x0000000b02007986 */ /* 0x000fe2000c101904 */
[----:B------:R-:W-:Y:S05]  /*0500*/  EXIT ;  /* 0x000000000000794d */ /* 0x000fea0003800000 */
.L_x_19:
        /* <DEDUP_REMOVED lines=15> */
.L_x_22:


//--------------------- .nv.shared._Z18shared_tiling_implPKfS0_Pfiiii --------------------------
	.section	.nv.shared._Z18shared_tiling_implPKfS0_Pfiiii,"aw",@nobits
	.sectionflags	@""
	.align	16
	.zero		1024


//--------------------- .nv.shared.reserved.0     --------------------------
	.section	.nv.shared.reserved.0,"aw",@nobits
	.weak		__nv_reservedSMEM_offset_0_alias
	.size		__nv_reservedSMEM_offset_0_alias, 0, 64
	.other		__nv_reservedSMEM_offset_0_alias,@"STO_CUDA_RESERVED_SHARED STV_DEFAULT"
__nv_reservedSMEM_offset_0_alias:
	.zero		0
	.zero		64


//--------------------- .nv.shared._Z18shared_memory_implPKfS0_Pfiii --------------------------
	.section	.nv.shared._Z18shared_memory_implPKfS0_Pfiii,"aw",@nobits
	.sectionflags	@""
	.align	16
	.zero		1024


//--------------------- .nv.shared._Z10basic_implPKfS0_Pfiiiii --------------------------
	.section	.nv.shared._Z10basic_implPKfS0_Pfiiiii,"aw",@nobits
	.sectionflags	@""
	.align	16
	.zero		1024


//--------------------- .nv.constant0._Z18shared_tiling_implPKfS0_Pfiiii --------------------------
	.section	.nv.constant0._Z18shared_tiling_implPKfS0_Pfiiii,"a",@progbits
	.sectionflags	@""
	.align	4
.nv.constant0._Z18shared_tiling_implPKfS0_Pfiiii:
	.zero		936


//--------------------- .nv.constant0._Z18shared_memory_implPKfS0_Pfiii --------------------------
	.section	.nv.constant0._Z18shared_memory_implPKfS0_Pfiii,"a",@progbits
	.sectionflags	@""
	.align	4
.nv.constant0._Z18shared_memory_implPKfS0_Pfiii:
	.zero		932


//--------------------- .nv.constant0._Z10basic_implPKfS0_Pfiiiii --------------------------
	.section	.nv.constant0._Z10basic_implPKfS0_Pfiiiii,"a",@progbits
	.sectionflags	@""
	.align	4
.nv.constant0._Z10basic_implPKfS0_Pfiiiii:
	.zero		940


//--------------------- SYMBOLS --------------------------

	.type		.nv.reservedSmem.offset0,@object
	.size		.nv.reservedSmem.offset0,0x4
	.type		.nv.reservedSmem.cap,@object
	.size		.nv.reservedSmem.cap,0x4
